	.headerflags	@"EF_CUDA_TEXMODE_UNIFIED EF_CUDA_64BIT_ADDRESS EF_CUDA_ACCELERATORS EF_CUDA_SM90 EF_CUDA_VIRTUAL_SM(EF_CUDA_SM90)"
	.elftype	@"ET_EXEC"


//--------------------- .nv.info                  --------------------------
	.section	.nv.info,"",@"SHT_CUDA_INFO"
	.align	4


	//----- nvinfo : EIATTR_REGCOUNT
	.align		4
        /*0000*/ 	.byte	0x04, 0x2f
        /*0002*/ 	.short	(.L_1 - .L_0)
	.align		4
.L_0:
        /*0004*/ 	.word	index@(triton_mm)
        /*0008*/ 	.word	0x000000a8


	//----- nvinfo : EIATTR_MIN_STACK_SIZE
	.align		4
.L_1:
        /*000c*/ 	.byte	0x04, 0x12
        /*000e*/ 	.short	(.L_3 - .L_2)
	.align		4
.L_2:
        /*0010*/ 	.word	index@(triton_mm)
        /*0014*/ 	.word	0x00000000


	//----- nvinfo : EIATTR_FRAME_SIZE
	.align		4
.L_3:
        /*0018*/ 	.byte	0x04, 0x11
        /*001a*/ 	.short	(.L_5 - .L_4)
	.align		4
.L_4:
        /*001c*/ 	.word	index@(triton_mm)
        /*0020*/ 	.word	0x00000000


	//----- nvinfo : EIATTR_MIN_STACK_SIZE
	.align		4
.L_5:
        /*0024*/ 	.byte	0x04, 0x12
        /*0026*/ 	.short	(.L_7 - .L_6)
	.align		4
.L_6:
        /*0028*/ 	.word	index@(triton_mm)
        /*002c*/ 	.word	0x00000000
.L_7:


//--------------------- .nv.info.triton_mm        --------------------------
	.section	.nv.info.triton_mm,"",@"SHT_CUDA_INFO"
	.sectionflags	@""
	.align	4


	//----- nvinfo : EIATTR_CUDA_API_VERSION
	.align		4
        /*0000*/ 	.byte	0x04, 0x37
        /*0002*/ 	.short	(.L_9 - .L_8)
.L_8:
        /*0004*/ 	.word	0x0000007c


	//----- nvinfo : EIATTR_KPARAM_INFO
	.align		4
.L_9:
        /*0008*/ 	.byte	0x04, 0x17
        /*000a*/ 	.short	(.L_11 - .L_10)
.L_10:
        /*000c*/ 	.word	0x00000000
        /*0010*/ 	.short	0x0003
        /*0012*/ 	.short	0x0018
        /*0014*/ 	.byte	0x00, 0xf0, 0x11, 0x00


	//----- nvinfo : EIATTR_KPARAM_INFO
	.align		4
.L_11:
        /*0018*/ 	.byte	0x04, 0x17
        /*001a*/ 	.short	(.L_13 - .L_12)
.L_12:
        /*001c*/ 	.word	0x00000000
        /*0020*/ 	.short	0x0002
        /*0022*/ 	.short	0x0010
        /*0024*/ 	.byte	0x00, 0xf0, 0x21, 0x00


	//----- nvinfo : EIATTR_KPARAM_INFO
	.align		4
.L_13:
        /*0028*/ 	.byte	0x04, 0x17
        /*002a*/ 	.short	(.L_15 - .L_14)
.L_14:
        /*002c*/ 	.word	0x00000000
        /*0030*/ 	.short	0x0001
        /*0032*/ 	.short	0x0008
        /*0034*/ 	.byte	0x00, 0xf0, 0x21, 0x00


	//----- nvinfo : EIATTR_KPARAM_INFO
	.align		4
.L_15:
        /*0038*/ 	.byte	0x04, 0x17
        /*003a*/ 	.short	(.L_17 - .L_16)
.L_16:
        /*003c*/ 	.word	0x00000000
        /*0040*/ 	.short	0x0000
        /*0042*/ 	.short	0x0000
        /*0044*/ 	.byte	0x00, 0xf0, 0x21, 0x00


	//----- nvinfo : EIATTR_SPARSE_MMA_MASK
	.align		4
.L_17:
        /*0048*/ 	.byte	0x03, 0x50
        /*004a*/ 	.short	0x0000


	//----- nvinfo : EIATTR_MAXREG_COUNT
	.align		4
        /*004c*/ 	.byte	0x03, 0x1b
        /*004e*/ 	.short	0x00ff


	//----- nvinfo : EIATTR_COOP_GROUP_MASK_REGIDS
	.align		4
        /*0050*/ 	.byte	0x04, 0x29
        /*0052*/ 	.short	(.L_19 - .L_18)


	//   ....[0]....
.L_18:
        /*0054*/ 	.word	0xffffffff


	//----- nvinfo : EIATTR_COOP_GROUP_INSTR_OFFSETS
	.align		4
.L_19:
        /*0058*/ 	.byte	0x04, 0x28
        /*005a*/ 	.short	(.L_21 - .L_20)


	//   ....[0]....
.L_20:
        /*005c*/ 	.word	0x00002340


	//----- nvinfo : EIATTR_EXIT_INSTR_OFFSETS
	.align		4
.L_21:
        /*0060*/ 	.byte	0x04, 0x1c
        /*0062*/ 	.short	(.L_23 - .L_22)


	//   ....[0]....
.L_22:
        /*0064*/ 	.word	0x00000040


	//   ....[1]....
        /*0068*/ 	.word	0x000034d0


	//   ....[2]....
        /*006c*/ 	.word	0x00003520


	//----- nvinfo : EIATTR_MAX_THREADS
	.align		4
.L_23:
        /*0070*/ 	.byte	0x04, 0x05
        /*0072*/ 	.short	(.L_25 - .L_24)
.L_24:
        /*0074*/ 	.word	0x00000080
        /*0078*/ 	.word	0x00000001
        /*007c*/ 	.word	0x00000001


	//----- nvinfo : EIATTR_CBANK_PARAM_SIZE
	.align		4
.L_25:
        /*0080*/ 	.byte	0x03, 0x19
        /*0082*/ 	.short	0x001c


	//----- nvinfo : EIATTR_PARAM_CBANK
	.align		4
        /*0084*/ 	.byte	0x04, 0x0a
        /*0086*/ 	.short	(.L_27 - .L_26)
	.align		4
.L_26:
        /*0088*/ 	.word	index@(.nv.constant0.triton_mm)
        /*008c*/ 	.short	0x0210
        /*008e*/ 	.short	0x001c


	//----- nvinfo : EIATTR_SW_WAR
	.align		4
.L_27:
        /*0090*/ 	.byte	0x04, 0x36
        /*0092*/ 	.short	(.L_29 - .L_28)
.L_28:
        /*0094*/ 	.word	0x00000008
.L_29:


//--------------------- .nv.callgraph             --------------------------
	.section	.nv.callgraph,"",@"SHT_CUDA_CALLGRAPH"
	.align	4
	.sectionentsize	8
	.align		4
        /*0000*/ 	.word	0x00000000
	.align		4
        /*0004*/ 	.word	0xffffffff
	.align		4
        /*0008*/ 	.word	0x00000000
	.align		4
        /*000c*/ 	.word	0xfffffffe
	.align		4
        /*0010*/ 	.word	0x00000000
	.align		4
        /*0014*/ 	.word	0xfffffffd
	.align		4
        /*0018*/ 	.word	0x00000000
	.align		4
        /*001c*/ 	.word	0xfffffffc


//--------------------- .text.triton_mm           --------------------------
	.section	.text.triton_mm,"ax",@progbits
	.sectionflags	@"SHF_BARRIERS=1"
	.align	128
        .global         triton_mm
        .type           triton_mm,@function
        .size           triton_mm,(.L_x_2 - triton_mm)
        .other          triton_mm,@"STO_CUDA_ENTRY STV_DEFAULT"
triton_mm:
.text.triton_mm:
[----:B------:R-:W1:Y:S02]  /*0000*/  LDC R1, c[0x0][0x28] ;  /* 0x00000a00ff017b82 */ /* 0x000e640000000800 */
[----:B------:R-:W2:Y:S02]  /*0010*/  LDC R0, c[0x0][0x228] ;  /* 0x00008a00ff007b82 */ /* 0x000ea40000000800 */
[----:B--2---:R-:W-:-:S05]  /*0020*/  IMAD R2, R0, 0x3000, RZ ;  /* 0x0000300000027824 */ /* 0x004fca00078e02ff */
[----:B------:R-:W-:-:S13]  /*0030*/  ISETP.NE.AND P0, PT, R2, RZ, PT ;  /* 0x000000ff0200720c */ /* 0x000fda0003f05270 */
[----:B------:R-:W-:Y:S05]  /*0040*/  @!P0 EXIT ;  /* 0x000000000000894d */ /* 0x000fea0003800000 */
[----:B------:R-:W2:Y:S01]  /*0050*/  S2R R6, SR_CTAID.X ;  /* 0x0000000000067919 */ /* 0x000ea20000002500 */
[----:B------:R-:W-:Y:S01]  /*0060*/  VIADD R2, R0, 0x3f ;  /* 0x0000003f00027836 */ /* 0x000fe20000000000 */
[----:B------:R-:W-:Y:S01]  /*0070*/  IABS R24, R0 ;  /* 0x0000000000187213 */ /* 0x000fe20000000000 */
[----:B------:R-:W3:Y:S01]  /*0080*/  S2UR UR4, SR_CgaCtaId ;  /* 0x00000000000479c3 */ /* 0x000ee20000008800 */
[----:B------:R-:W-:Y:S01]  /*0090*/  UMOV UR10, 0x400 ;  /* 0x00000400000a7882 */ /* 0x000fe20000000000 */
[----:B------:R-:W-:Y:S01]  /*00a0*/  ULDC.64 UR14, c[0x0][0x208] ;  /* 0x00008200000e7ab9 */ /* 0x000fe20000000a00 */
[----:B------:R-:W-:Y:S01]  /*00b0*/  SHF.R.S32.HI R3, RZ, 0x1f, R2 ;  /* 0x0000001fff037819 */ /* 0x000fe20000011402 */
[----:B------:R-:W-:Y:S01]  /*00c0*/  UMOV UR12, 0x2 ;  /* 0x00000002000c7882 */ /* 0x000fe20000000000 */
[----:B------:R-:W-:Y:S01]  /*00d0*/  UMOV UR11, 0xffffffff ;  /* 0xffffffff000b7882 */ /* 0x000fe20000000000 */
[----:B------:R-:W-:Y:S01]  /*00e0*/  UMOV UR6, URZ ;  /* 0x0000003f00067c82 */ /* 0x000fe20008000000 */
[----:B------:R-:W-:Y:S01]  /*00f0*/  LEA.HI R3, R3, R2, RZ, 0x6 ;  /* 0x0000000203037211 */ /* 0x000fe200078f30ff */
[----:B------:R-:W-:Y:S01]  /*0100*/  UMOV UR7, URZ ;  /* 0x0000003f00077c82 */ /* 0x000fe20008000000 */
[----:B---3--:R-:W-:-:S04]  /*0110*/  UPRMT UR10, UR4, 0x654, UR10 ;  /* 0x00000654040a7896 */ /* 0x008fc8000800000a */
[----:B------:R-:W-:Y:S01]  /*0120*/  UIADD3 UR13, UR10, 0x10000, URZ ;  /* 0x000100000a0d7890 */ /* 0x000fe2000fffe03f */
[C---:B--2---:R-:W-:Y:S01]  /*0130*/  IMAD.HI R4, R6.reuse, 0x2aaaaaab, RZ ;  /* 0x2aaaaaab06047827 */ /* 0x044fe200078e02ff */
[----:B------:R-:W-:Y:S02]  /*0140*/  IABS R25, R6 ;  /* 0x0000000600197213 */ /* 0x000fe40000000000 */
[----:B------:R-:W-:Y:S02]  /*0150*/  ISETP.GE.AND P2, PT, R6, RZ, PT ;  /* 0x000000ff0600720c */ /* 0x000fe40003f46270 */
[----:B------:R-:W-:-:S04]  /*0160*/  SHF.R.U32.HI R5, RZ, 0x1f, R4 ;  /* 0x0000001fff057819 */ /* 0x000fc80000011604 */
[----:B------:R-:W-:-:S05]  /*0170*/  LEA.HI.SX32 R5, R4, R5, 0x19 ;  /* 0x0000000504057211 */ /* 0x000fca00078fcaff */
[C---:B------:R-:W-:Y:S02]  /*0180*/  IMAD.SHL.U32 R28, R5.reuse, 0x8, RZ ;  /* 0x00000008051c7824 */ /* 0x040fe400078e00ff */
[----:B------:R-:W-:-:S03]  /*0190*/  IMAD R5, R5, -0x300, R6 ;  /* 0xfffffd0005057824 */ /* 0x000fc600078e0206 */
[----:B------:R-:W-:Y:S02]  /*01a0*/  LEA.HI.SX32 R3, R3, -R28, 0x1a ;  /* 0x8000001c03037211 */ /* 0x000fe400078fd2ff */
[----:B------:R-:W-:Y:S02]  /*01b0*/  IABS R12, R5 ;  /* 0x00000005000c7213 */ /* 0x000fe40000000000 */
[----:B------:R-:W-:-:S04]  /*01c0*/  VIMNMX R20, R3, 0x8, PT ;  /* 0x0000000803147848 */ /* 0x000fc80003fe0100 */
[-C--:B------:R-:W-:Y:S02]  /*01d0*/  IABS R8, R20.reuse ;  /* 0x0000001400087213 */ /* 0x080fe40000000000 */
[-C--:B------:R-:W-:Y:S02]  /*01e0*/  IABS R9, R20.reuse ;  /* 0x0000001400097213 */ /* 0x080fe40000000000 */
[----:B------:R-:W2:Y:S01]  /*01f0*/  I2F.RP R4, R8 ;  /* 0x0000000800047306 */ /* 0x000ea20000209400 */
[-C--:B------:R-:W-:Y:S02]  /*0200*/  LOP3.LUT R5, R5, R20.reuse, RZ, 0x3c, !PT ;  /* 0x0000001405057212 */ /* 0x080fe400078e3cff */
[----:B------:R-:W-:Y:S01]  /*0210*/  IMAD.MOV R10, RZ, RZ, -R9 ;  /* 0x000000ffff0a7224 */ /* 0x000fe200078e0a09 */
[----:B------:R-:W-:Y:S02]  /*0220*/  LOP3.LUT R30, RZ, R20, RZ, 0x33, !PT ;  /* 0x00000014ff1e7212 */ /* 0x000fe400078e33ff */
[----:B------:R-:W-:-:S02]  /*0230*/  ISETP.GE.AND P4, PT, R5, RZ, PT ;  /* 0x000000ff0500720c */ /* 0x000fc40003f86270 */
[----:B--2---:R-:W2:Y:S02]  /*0240*/  MUFU.RCP R4, R4 ;  /* 0x0000000400047308 */ /* 0x004ea40000001000 */
[----:B--2---:R-:W-:-:S06]  /*0250*/  VIADD R2, R4, 0xffffffe ;  /* 0x0ffffffe04027836 */ /* 0x004fcc0000000000 */
[----:B------:R2:W3:Y:S02]  /*0260*/  F2I.FTZ.U32.TRUNC.NTZ R3, R2 ;  /* 0x0000000200037305 */ /* 0x0004e4000021f000 */
[----:B--2---:R-:W-:Y:S02]  /*0270*/  IMAD.MOV.U32 R2, RZ, RZ, RZ ;  /* 0x000000ffff027224 */ /* 0x004fe400078e00ff */
[----:B---3--:R-:W-:-:S04]  /*0280*/  IMAD.MOV R7, RZ, RZ, -R3 ;  /* 0x000000ffff077224 */ /* 0x008fc800078e0a03 */
[----:B------:R-:W-:-:S04]  /*0290*/  IMAD R7, R7, R8, RZ ;  /* 0x0000000807077224 */ /* 0x000fc800078e02ff */
[----:B------:R-:W-:Y:S02]  /*02a0*/  IMAD.HI.U32 R3, R3, R7, R2 ;  /* 0x0000000703037227 */ /* 0x000fe400078e0002 */
[----:B------:R-:W2:Y:S04]  /*02b0*/  S2R R2, SR_TID.X ;  /* 0x0000000000027919 */ /* 0x000ea80000002100 */
[----:B------:R-:W-:-:S04]  /*02c0*/  IMAD.HI.U32 R19, R3, R12, RZ ;  /* 0x0000000c03137227 */ /* 0x000fc800078e00ff */
[----:B------:R-:W-:-:S04]  /*02d0*/  IMAD.HI.U32 R4, R3, R25, RZ ;  /* 0x0000001903047227 */ /* 0x000fc800078e00ff */
[-C--:B------:R-:W-:Y:S02]  /*02e0*/  IMAD R3, R19, R10.reuse, R12 ;  /* 0x0000000a13037224 */ /* 0x080fe400078e020c */
[----:B------:R-:W-:Y:S01]  /*02f0*/  IMAD R25, R4, R10, R25 ;  /* 0x0000000a04197224 */ /* 0x000fe200078e0219 */
[----:B------:R-:W3:Y:S02]  /*0300*/  I2F.RP R12, R24 ;  /* 0x00000018000c7306 */ /* 0x000ee40000209400 */
[C---:B------:R-:W-:Y:S02]  /*0310*/  ISETP.GT.U32.AND P3, PT, R8.reuse, R3, PT ;  /* 0x000000030800720c */ /* 0x040fe40003f64070 */
[----:B------:R-:W-:-:S11]  /*0320*/  ISETP.GT.U32.AND P0, PT, R8, R25, PT ;  /* 0x000000190800720c */ /* 0x000fd60003f04070 */
[--C-:B------:R-:W-:Y:S01]  /*0330*/  @!P3 IMAD.IADD R3, R3, 0x1, -R8.reuse ;  /* 0x000000010303b824 */ /* 0x100fe200078e0a08 */
[----:B---3--:R-:W3:Y:S01]  /*0340*/  MUFU.RCP R18, R12 ;  /* 0x0000000c00127308 */ /* 0x008ee20000001000 */
[----:B------:R-:W-:Y:S01]  /*0350*/  @!P0 IMAD.IADD R25, R25, 0x1, -R8 ;  /* 0x0000000119198824 */ /* 0x000fe200078e0a08 */
[--C-:B--2---:R-:W-:Y:S01]  /*0360*/  SHF.R.U32.HI R32, RZ, 0x4, R2.reuse ;  /* 0x00000004ff207819 */ /* 0x104fe20000011602 */
[----:B------:R-:W-:Y:S01]  /*0370*/  IMAD.SHL.U32 R4, R2, 0x8, RZ ;  /* 0x0000000802047824 */ /* 0x000fe200078e00ff */
[----:B------:R-:W-:Y:S01]  /*0380*/  ISETP.GE.U32.AND P0, PT, R3, R8, PT ;  /* 0x000000080300720c */ /* 0x000fe20003f06070 */
[----:B------:R-:W-:Y:S01]  /*0390*/  @!P3 VIADD R19, R19, 0x1 ;  /* 0x000000011313b836 */ /* 0x000fe20000000000 */
[----:B------:R-:W-:Y:S02]  /*03a0*/  SHF.R.U32.HI R3, RZ, 0x4, R2 ;  /* 0x00000004ff037819 */ /* 0x000fe40000011602 */
[----:B------:R-:W-:Y:S02]  /*03b0*/  ISETP.GT.U32.AND P1, PT, R8, R25, PT ;  /* 0x000000190800720c */ /* 0x000fe40003f24070 */
[----:B------:R-:W-:-:S02]  /*03c0*/  LOP3.LUT R6, R3, R2, RZ, 0x3c, !PT ;  /* 0x0000000203067212 */ /* 0x000fc400078e3cff */
[----:B------:R-:W-:Y:S02]  /*03d0*/  LOP3.LUT R5, R4, 0x40, RZ, 0xc0, !PT ;  /* 0x0000004004057812 */ /* 0x000fe400078ec0ff */
[----:B------:R-:W-:Y:S01]  /*03e0*/  SGXT.U32 R32, R32, 0x3 ;  /* 0x000000032020781a */ /* 0x000fe20000000000 */
[----:B------:R-:W-:Y:S01]  /*03f0*/  IMAD.SHL.U32 R21, R6, 0x8, RZ ;  /* 0x0000000806157824 */ /* 0x000fe200078e00ff */
[----:B------:R-:W-:Y:S01]  /*0400*/  LOP3.LUT R94, R4, 0x78, RZ, 0xc0, !PT ;  /* 0x00000078045e7812 */ /* 0x000fe200078ec0ff */
[C---:B------:R-:W-:Y:S01]  /*0410*/  IMAD.SHL.U32 R90, R5.reuse, 0x40, RZ ;  /* 0x00000040055a7824 */ /* 0x040fe200078e00ff */
[C---:B------:R-:W-:Y:S01]  /*0420*/  LOP3.LUT R15, R32.reuse, 0x58, RZ, 0xfc, !PT ;  /* 0x00000058200f7812 */ /* 0x040fe200078efcff */
[----:B------:R-:W-:Y:S01]  /*0430*/  IMAD.SHL.U32 R34, R5, 0x80, RZ ;  /* 0x0000008005227824 */ /* 0x000fe200078e00ff */
[----:B------:R-:W-:Y:S01]  /*0440*/  LOP3.LUT R22, R21, 0x38, RZ, 0xc0, !PT ;  /* 0x0000003815167812 */ /* 0x000fe200078ec0ff */
[----:B------:R-:W-:Y:S01]  /*0450*/  @!P1 IMAD.IADD R25, R25, 0x1, -R8 ;  /* 0x0000000119199824 */ /* 0x000fe200078e0a08 */
[----:B------:R-:W-:Y:S01]  /*0460*/  LOP3.LUT R5, R32, 0x8, RZ, 0xfc, !PT ;  /* 0x0000000820057812 */ /* 0x000fe200078efcff */
[----:B---3--:R-:W-:Y:S01]  /*0470*/  VIADD R26, R18, 0xffffffe ;  /* 0x0ffffffe121a7836 */ /* 0x008fe20000000000 */
[C---:B------:R-:W-:Y:S01]  /*0480*/  LOP3.LUT R8, R32.reuse, 0x20, RZ, 0xfc, !PT ;  /* 0x0000002020087812 */ /* 0x040fe200078efcff */
[--C-:B------:R-:W-:Y:S01]  /*0490*/  IMAD R15, R15, 0x40, R22.reuse ;  /* 0x000000400f0f7824 */ /* 0x100fe200078e0216 */
[C---:B------:R-:W-:Y:S01]  /*04a0*/  LOP3.LUT R9, R32.reuse, 0x28, RZ, 0xfc, !PT ;  /* 0x0000002820097812 */ /* 0x040fe200078efcff */
[--C-:B------:R-:W-:Y:S01]  /*04b0*/  IMAD R23, R5, 0x40, R22.reuse ;  /* 0x0000004005177824 */ /* 0x100fe200078e0216 */
[----:B------:R-:W-:Y:S01]  /*04c0*/  LOP3.LUT R14, R32, 0x50, RZ, 0xfc, !PT ;  /* 0x00000050200e7812 */ /* 0x000fe200078efcff */
[----:B------:R-:W-:Y:S01]  /*04d0*/  @P0 VIADD R19, R19, 0x1 ;  /* 0x0000000113130836 */ /* 0x000fe20000000000 */
[----:B------:R2:W3:Y:S01]  /*04e0*/  F2I.FTZ.U32.TRUNC.NTZ R27, R26 ;  /* 0x0000001a001b7305 */ /* 0x0004e2000021f000 */
[--C-:B------:R-:W-:Y:S01]  /*04f0*/  IMAD R33, R8, 0x40, R22.reuse ;  /* 0x0000004008217824 */ /* 0x100fe200078e0216 */
[-C--:B------:R-:W-:Y:S01]  /*0500*/  LOP3.LUT R8, R15, R34.reuse, RZ, 0xfc, !PT ;  /* 0x000000220f087212 */ /* 0x080fe200078efcff */
[--C-:B------:R-:W-:Y:S01]  /*0510*/  IMAD R35, R9, 0x40, R22.reuse ;  /* 0x0000004009237824 */ /* 0x100fe200078e0216 */
[C---:B------:R-:W-:Y:S01]  /*0520*/  LOP3.LUT R15, R23.reuse, R34, RZ, 0xfc, !PT ;  /* 0x00000022170f7212 */ /* 0x040fe200078efcff */
[--C-:B------:R-:W-:Y:S01]  /*0530*/  IMAD R9, R14, 0x40, R22.reuse ;  /* 0x000000400e097824 */ /* 0x100fe200078e0216 */
[-C--:B------:R-:W-:Y:S01]  /*0540*/  LOP3.LUT R14, R23, R90.reuse, RZ, 0xfc, !PT ;  /* 0x0000005a170e7212 */ /* 0x080fe200078efcff */
[----:B------:R-:W-:Y:S01]  /*0550*/  IMAD.MOV.U32 R23, RZ, RZ, R19 ;  /* 0x000000ffff177224 */ /* 0x000fe200078e0013 */
[----:B------:R-:W-:Y:S01]  /*0560*/  LOP3.LUT R7, R32, 0x18, RZ, 0xfc, !PT ;  /* 0x0000001820077812 */ /* 0x000fe200078efcff */
[----:B------:R-:W-:Y:S01]  /*0570*/  @!P2 IMAD.MOV R25, RZ, RZ, -R25 ;  /* 0x000000ffff19a224 */ /* 0x000fe200078e0a19 */
[----:B------:R-:W-:Y:S01]  /*0580*/  ISETP.NE.AND P0, PT, R20, RZ, PT ;  /* 0x000000ff1400720c */ /* 0x000fe20003f05270 */
[----:B------:R-:W-:Y:S01]  /*0590*/  @!P4 IMAD.MOV R23, RZ, RZ, -R23 ;  /* 0x000000ffff17c224 */ /* 0x000fe200078e0a17 */
[C---:B------:R-:W-:Y:S01]  /*05a0*/  LOP3.LUT R18, R32.reuse, 0x70, RZ, 0xfc, !PT ;  /* 0x0000007020127812 */ /* 0x040fe200078efcff */
[--C-:B------:R-:W-:Y:S01]  /*05b0*/  IMAD R31, R7, 0x40, R22.reuse ;  /* 0x00000040071f7824 */ /* 0x100fe200078e0216 */
[----:B------:R-:W-:Y:S01]  /*05c0*/  LOP3.LUT R17, R32, 0x68, RZ, 0xfc, !PT ;  /* 0x0000006820117812 */ /* 0x000fe200078efcff */
[----:B--2---:R-:W-:Y:S01]  /*05d0*/  IMAD.MOV.U32 R26, RZ, RZ, RZ ;  /* 0x000000ffff1a7224 */ /* 0x004fe200078e00ff */
[----:B------:R-:W-:Y:S01]  /*05e0*/  SEL R89, R30, R23, !P0 ;  /* 0x000000171e597207 */ /* 0x000fe20004000000 */
[--C-:B------:R-:W-:Y:S01]  /*05f0*/  IMAD R39, R18, 0x40, R22.reuse ;  /* 0x0000004012277824 */ /* 0x100fe200078e0216 */
[C---:B------:R-:W-:Y:S01]  /*0600*/  LOP3.LUT R6, R32.reuse, 0x10, RZ, 0xfc, !PT ;  /* 0x0000001020067812 */ /* 0x040fe200078efcff */
[--C-:B------:R-:W-:Y:S01]  /*0610*/  IMAD R17, R17, 0x40, R22.reuse ;  /* 0x0000004011117824 */ /* 0x100fe200078e0216 */
[----:B------:R-:W-:Y:S01]  /*0620*/  LOP3.LUT R18, R31, R90, RZ, 0xfc, !PT ;  /* 0x0000005a1f127212 */ /* 0x000fe200078efcff */
[----:B------:R-:W-:Y:S01]  /*0630*/  IMAD.SHL.U32 R89, R89, 0x80, RZ ;  /* 0x0000008059597824 */ /* 0x000fe200078e00ff */
[----:B------:R-:W-:Y:S01]  /*0640*/  LOP3.LUT R19, R31, R34, RZ, 0xfc, !PT ;  /* 0x000000221f137212 */ /* 0x000fe200078efcff */
[--C-:B---3--:R-:W-:Y:S01]  /*0650*/  IMAD.MOV R31, RZ, RZ, -R27.reuse ;  /* 0x000000ffff1f7224 */ /* 0x108fe200078e0a1b */
[----:B------:R-:W-:Y:S01]  /*0660*/  LOP3.LUT R10, R32, 0x30, RZ, 0xfc, !PT ;  /* 0x00000030200a7812 */ /* 0x000fe200078efcff */
[--C-:B------:R-:W-:Y:S01]  /*0670*/  IMAD R29, R6, 0x40, R22.reuse ;  /* 0x00000040061d7824 */ /* 0x100fe200078e0216 */
[C---:B------:R-:W-:Y:S01]  /*0680*/  LOP3.LUT R11, R32.reuse, 0x38, RZ, 0xfc, !PT ;  /* 0x00000038200b7812 */ /* 0x040fe200078efcff */
[----:B------:R-:W-:Y:S01]  /*0690*/  IMAD R31, R31, R24, RZ ;  /* 0x000000181f1f7224 */ /* 0x000fe200078e02ff */
[----:B------:R-:W-:Y:S01]  /*06a0*/  LOP3.LUT R13, R32, 0x48, RZ, 0xfc, !PT ;  /* 0x00000048200d7812 */ /* 0x000fe200078efcff */
[--C-:B------:R-:W-:Y:S01]  /*06b0*/  IMAD R91, R10, 0x40, R22.reuse ;  /* 0x000000400a5b7824 */ /* 0x100fe200078e0216 */
[----:B------:R-:W-:Y:S01]  /*06c0*/  LOP3.LUT R16, R32, 0x60, RZ, 0xfc, !PT ;  /* 0x0000006020107812 */ /* 0x000fe200078efcff */
[--C-:B------:R-:W-:Y:S01]  /*06d0*/  IMAD R37, R11, 0x40, R22.reuse ;  /* 0x000000400b257824 */ /* 0x100fe200078e0216 */
[----:B------:R-:W-:Y:S01]  /*06e0*/  LOP3.LUT R56, R89, R32, RZ, 0xfc, !PT ;  /* 0x0000002059387212 */ /* 0x000fe200078efcff */
[--C-:B------:R-:W-:Y:S01]  /*06f0*/  IMAD R7, R13, 0x40, R22.reuse ;  /* 0x000000400d077824 */ /* 0x100fe200078e0216 */
[----:B------:R-:W-:Y:S01]  /*0700*/  LOP3.LUT R58, R89, 0x8, R32, 0xfe, !PT ;  /* 0x00000008593a7812 */ /* 0x000fe200078efe20 */
[----:B------:R-:W-:Y:S01]  /*0710*/  IMAD R11, R16, 0x40, R22 ;  /* 0x00000040100b7824 */ /* 0x000fe200078e0216 */
[C---:B------:R-:W-:Y:S01]  /*0720*/  LOP3.LUT R12, R32.reuse, 0x40, RZ, 0xfc, !PT ;  /* 0x00000040200c7812 */ /* 0x040fe200078efcff */
[----:B------:R-:W-:Y:S01]  /*0730*/  IMAD.HI.U32 R26, R27, R31, R26 ;  /* 0x0000001f1b1a7227 */ /* 0x000fe200078e001a */
[----:B------:R-:W-:-:S02]  /*0740*/  LOP3.LUT R21, R32, 0x78, RZ, 0xfc, !PT ;  /* 0x0000007820157812 */ /* 0x000fc400078efcff */
[----:B------:R-:W-:Y:S01]  /*0750*/  LOP3.LUT R10, R17, R34, RZ, 0xfc, !PT ;  /* 0x00000022110a7212 */ /* 0x000fe200078efcff */
[--C-:B------:R-:W-:Y:S01]  /*0760*/  IMAD R13, R32, 0x40, R22.reuse ;  /* 0x00000040200d7824 */ /* 0x100fe200078e0216 */
[C---:B------:R-:W-:Y:S01]  /*0770*/  LOP3.LUT R16, R29.reuse, R90, RZ, 0xfc, !PT ;  /* 0x0000005a1d107212 */ /* 0x040fe200078efcff */
[----:B------:R-:W-:Y:S01]  /*0780*/  IMAD.HI R27, R58, 0x2aaaaaab, RZ ;  /* 0x2aaaaaab3a1b7827 */ /* 0x000fe200078e02ff */
[-C--:B------:R-:W-:Y:S02]  /*0790*/  LOP3.LUT R17, R29, R34.reuse, RZ, 0xfc, !PT ;  /* 0x000000221d117212 */ /* 0x080fe400078efcff */
[----:B------:R-:W-:Y:S01]  /*07a0*/  SEL R25, R30, R25, !P0 ;  /* 0x000000191e197207 */ /* 0x000fe20004000000 */
[----:B------:R-:W-:Y:S01]  /*07b0*/  IMAD.HI R29, R56, 0x2aaaaaab, RZ ;  /* 0x2aaaaaab381d7827 */ /* 0x000fe200078e02ff */
[----:B------:R-:W-:Y:S02]  /*07c0*/  LOP3.LUT R62, R89, 0x18, R32, 0xfe, !PT ;  /* 0x00000018593e7812 */ /* 0x000fe400078efe20 */
[----:B------:R-:W-:Y:S01]  /*07d0*/  LOP3.LUT R64, R89, 0x20, R32, 0xfe, !PT ;  /* 0x0000002059407812 */ /* 0x000fe200078efe20 */
[--C-:B------:R-:W-:Y:S01]  /*07e0*/  IMAD R5, R12, 0x40, R22.reuse ;  /* 0x000000400c057824 */ /* 0x100fe200078e0216 */
[-C--:B------:R-:W-:Y:S01]  /*07f0*/  LOP3.LUT R6, R7, R34.reuse, RZ, 0xfc, !PT ;  /* 0x0000002207067212 */ /* 0x080fe200078efcff */
[----:B------:R-:W-:Y:S01]  /*0800*/  IMAD R93, R21, 0x40, R22 ;  /* 0x00000040155d7824 */ /* 0x000fe200078e0216 */
[-C--:B------:R-:W-:Y:S01]  /*0810*/  LOP3.LUT R7, R9, R34.reuse, RZ, 0xfc, !PT ;  /* 0x0000002209077212 */ /* 0x080fe200078efcff */
[----:B------:R-:W-:Y:S01]  /*0820*/  IMAD.IADD R109, R28, 0x1, R25 ;  /* 0x000000011c6d7824 */ /* 0x000fe200078e0219 */
[----:B------:R-:W-:Y:S01]  /*0830*/  LOP3.LUT R9, R11, R34, RZ, 0xfc, !PT ;  /* 0x000000220b097212 */ /* 0x000fe200078efcff */
[----:B------:R-:W-:Y:S01]  /*0840*/  IMAD.HI R31, R62, 0x2aaaaaab, RZ ;  /* 0x2aaaaaab3e1f7827 */ /* 0x000fe200078e02ff */
[----:B------:R-:W-:-:S02]  /*0850*/  LOP3.LUT R12, R13, R90, RZ, 0xfc, !PT ;  /* 0x0000005a0d0c7212 */ /* 0x000fc400078efcff */
[----:B------:R-:W-:Y:S01]  /*0860*/  LOP3.LUT R88, R91, R90, RZ, 0xfc, !PT ;  /* 0x0000005a5b587212 */ /* 0x000fe200078efcff */
[----:B------:R-:W-:Y:S01]  /*0870*/  IMAD.SHL.U32 R109, R109, 0x40, RZ ;  /* 0x000000406d6d7824 */ /* 0x000fe200078e00ff */
[----:B------:R-:W-:Y:S02]  /*0880*/  SHF.R.U32.HI R30, RZ, 0x1f, R29 ;  /* 0x0000001fff1e7819 */ /* 0x000fe4000001161d */
[----:B------:R-:W-:Y:S02]  /*0890*/  LOP3.LUT R60, R89, 0x10, R32, 0xfe, !PT ;  /* 0x00000010593c7812 */ /* 0x000fe400078efe20 */
[----:B------:R-:W-:Y:S02]  /*08a0*/  SHF.R.U32.HI R28, RZ, 0x1f, R27 ;  /* 0x0000001fff1c7819 */ /* 0x000fe4000001161b */
[-C--:B------:R-:W-:Y:S02]  /*08b0*/  LOP3.LUT R5, R5, R34.reuse, RZ, 0xfc, !PT ;  /* 0x0000002205057212 */ /* 0x080fe400078efcff */
[----:B------:R-:W-:-:S02]  /*08c0*/  LOP3.LUT R11, R39, R34, RZ, 0xfc, !PT ;  /* 0x00000022270b7212 */ /* 0x000fc400078efcff */
[-C--:B------:R-:W-:Y:S02]  /*08d0*/  LOP3.LUT R13, R13, R34.reuse, RZ, 0xfc, !PT ;  /* 0x000000220d0d7212 */ /* 0x080fe400078efcff */
[-C--:B------:R-:W-:Y:S02]  /*08e0*/  LOP3.LUT R21, R33, R34.reuse, RZ, 0xfc, !PT ;  /* 0x0000002221157212 */ /* 0x080fe400078efcff */
[-C--:B------:R-:W-:Y:S02]  /*08f0*/  LOP3.LUT R23, R35, R34.reuse, RZ, 0xfc, !PT ;  /* 0x0000002223177212 */ /* 0x080fe400078efcff */
[-C--:B------:R-:W-:Y:S02]  /*0900*/  LOP3.LUT R91, R91, R34.reuse, RZ, 0xfc, !PT ;  /* 0x000000225b5b7212 */ /* 0x080fe400078efcff */
[-C--:B------:R-:W-:Y:S02]  /*0910*/  LOP3.LUT R92, R37, R34.reuse, RZ, 0xfc, !PT ;  /* 0x00000022255c7212 */ /* 0x080fe400078efcff */
[----:B------:R-:W-:Y:S01]  /*0920*/  LOP3.LUT R93, R93, R34, RZ, 0xfc, !PT ;  /* 0x000000225d5d7212 */ /* 0x000fe200078efcff */
[----:B------:R-:W-:Y:S01]  /*0930*/  IMAD.HI R34, R64, 0x2aaaaaab, RZ ;  /* 0x2aaaaaab40227827 */ /* 0x000fe200078e02ff */
[----:B------:R-:W-:-:S02]  /*0940*/  LEA.HI R25, R29, R30, RZ, 0x15 ;  /* 0x0000001e1d197211 */ /* 0x000fc400078fa8ff */
[----:B------:R-:W-:Y:S01]  /*0950*/  LOP3.LUT R66, R89, 0x28, R32, 0xfe, !PT ;  /* 0x0000002859427812 */ /* 0x000fe200078efe20 */
[----:B------:R-:W-:Y:S01]  /*0960*/  IMAD.HI R29, R60, 0x2aaaaaab, RZ ;  /* 0x2aaaaaab3c1d7827 */ /* 0x000fe200078e02ff */
[----:B------:R-:W-:Y:S02]  /*0970*/  LEA.HI R27, R27, R28, RZ, 0x15 ;  /* 0x0000001c1b1b7211 */ /* 0x000fe400078fa8ff */
[----:B------:R-:W-:Y:S01]  /*0980*/  SHF.R.U32.HI R28, RZ, 0x1f, R31 ;  /* 0x0000001fff1c7819 */ /* 0x000fe2000001161f */
[----:B------:R-:W-:Y:S01]  /*0990*/  IMAD.HI R36, R66, 0x2aaaaaab, RZ ;  /* 0x2aaaaaab42247827 */ /* 0x000fe200078e02ff */
[----:B------:R-:W-:Y:S02]  /*09a0*/  LOP3.LUT R53, R89, 0x30, R32, 0xfe, !PT ;  /* 0x0000003059357812 */ /* 0x000fe400078efe20 */
[-C--:B------:R-:W-:Y:S01]  /*09b0*/  LOP3.LUT R22, R35, R90.reuse, RZ, 0xfc, !PT ;  /* 0x0000005a23167212 */ /* 0x080fe200078efcff */
[----:B------:R-:W-:Y:S01]  /*09c0*/  IMAD R25, R25, -0x3000, R56 ;  /* 0xffffd00019197824 */ /* 0x000fe200078e0238 */
[----:B------:R-:W-:Y:S01]  /*09d0*/  SHF.R.U32.HI R35, RZ, 0x1f, R34 ;  /* 0x0000001fff237819 */ /* 0x000fe20000011622 */
[----:B------:R-:W-:Y:S01]  /*09e0*/  IMAD R27, R27, -0x3000, R58 ;  /* 0xffffd0001b1b7824 */ /* 0x000fe200078e023a */
[----:B------:R-:W-:Y:S01]  /*09f0*/  LOP3.LUT R73, R89, 0x40, R32, 0xfe, !PT ;  /* 0x0000004059497812 */ /* 0x000fe200078efe20 */
[--C-:B------:R-:W-:Y:S01]  /*0a00*/  IMAD R25, R25, 0xc00, R94.reuse ;  /* 0x00000c0019197824 */ /* 0x100fe200078e025e */
[----:B------:R-:W-:Y:S01]  /*0a10*/  LOP3.LUT R20, R33, R90, RZ, 0xfc, !PT ;  /* 0x0000005a21147212 */ /* 0x000fe200078efcff */
[----:B------:R-:W-:Y:S01]  /*0a20*/  IMAD R27, R27, 0xc00, R94 ;  /* 0x00000c001b1b7824 */ /* 0x000fe200078e025e */
[----:B------:R-:W-:Y:S01]  /*0a30*/  LEA.HI R33, R31, R28, RZ, 0x15 ;  /* 0x0000001c1f217211 */ /* 0x000fe200078fa8ff */
[----:B------:R-:W-:Y:S01]  /*0a40*/  IMAD.HI R28, R53, 0x2aaaaaab, RZ ;  /* 0x2aaaaaab351c7827 */ /* 0x000fe200078e02ff */
[----:B------:R-:W-:-:S02]  /*0a50*/  SHF.R.U32.HI R30, RZ, 0x1f, R29 ;  /* 0x0000001fff1e7819 */ /* 0x000fc4000001161d */
[----:B------:R-:W-:Y:S01]  /*0a60*/  LOP3.LUT R71, R89, 0x38, R32, 0xfe, !PT ;  /* 0x0000003859477812 */ /* 0x000fe200078efe20 */
[----:B------:R-:W-:Y:S01]  /*0a70*/  IMAD R47, R33, -0x3000, R62 ;  /* 0xffffd000212f7824 */ /* 0x000fe200078e023e */
[----:B------:R-:W-:Y:S02]  /*0a80*/  LOP3.LUT R75, R89, 0x48, R32, 0xfe, !PT ;  /* 0x00000048594b7812 */ /* 0x000fe400078efe20 */
[----:B------:R-:W-:Y:S01]  /*0a90*/  LEA.HI R35, R34, R35, RZ, 0x15 ;  /* 0x0000002322237211 */ /* 0x000fe200078fa8ff */
[----:B------:R-:W-:Y:S01]  /*0aa0*/  IMAD.HI R34, R73, 0x2aaaaaab, RZ ;  /* 0x2aaaaaab49227827 */ /* 0x000fe200078e02ff */
[----:B------:R-:W-:Y:S02]  /*0ab0*/  LOP3.LUT R77, R89, 0x50, R32, 0xfe, !PT ;  /* 0x00000050594d7812 */ /* 0x000fe400078efe20 */
[----:B------:R-:W-:Y:S01]  /*0ac0*/  LOP3.LUT R90, R37, R90, RZ, 0xfc, !PT ;  /* 0x0000005a255a7212 */ /* 0x000fe200078efcff */
[----:B------:R-:W-:Y:S01]  /*0ad0*/  IMAD.HI R41, R75, 0x2aaaaaab, RZ ;  /* 0x2aaaaaab4b297827 */ /* 0x000fe200078e02ff */
[----:B------:R-:W-:-:S02]  /*0ae0*/  LEA.HI R29, R29, R30, RZ, 0x15 ;  /* 0x0000001e1d1d7211 */ /* 0x000fc400078fa8ff */
[----:B------:R-:W-:Y:S01]  /*0af0*/  SHF.R.U32.HI R37, RZ, 0x1f, R36 ;  /* 0x0000001fff257819 */ /* 0x000fe20000011624 */
[----:B------:R-:W-:Y:S01]  /*0b00*/  IMAD.HI R30, R71, 0x2aaaaaab, RZ ;  /* 0x2aaaaaab471e7827 */ /* 0x000fe200078e02ff */
[----:B------:R-:W-:Y:S02]  /*0b10*/  SHF.R.U32.HI R31, RZ, 0x1f, R28 ;  /* 0x0000001fff1f7819 */ /* 0x000fe4000001161c */
[----:B------:R-:W-:Y:S01]  /*0b20*/  SHF.R.U32.HI R39, RZ, 0x1f, R34 ;  /* 0x0000001fff277819 */ /* 0x000fe20000011622 */
[----:B------:R-:W-:Y:S01]  /*0b30*/  IMAD.HI R43, R77, 0x2aaaaaab, RZ ;  /* 0x2aaaaaab4d2b7827 */ /* 0x000fe200078e02ff */
[----:B------:R-:W-:Y:S02]  /*0b40*/  LOP3.LUT R85, R89, 0x70, R32, 0xfe, !PT ;  /* 0x0000007059557812 */ /* 0x000fe400078efe20 */
[----:B------:R-:W-:Y:S01]  /*0b50*/  LEA.HI R37, R36, R37, RZ, 0x15 ;  /* 0x0000002524257211 */ /* 0x000fe200078fa8ff */
[----:B------:R-:W-:Y:S01]  /*0b60*/  IMAD R49, R35, -0x3000, R64 ;  /* 0xffffd00023317824 */ /* 0x000fe200078e0240 */
[----:B------:R-:W-:Y:S01]  /*0b70*/  LEA.HI R36, R28, R31, RZ, 0x15 ;  /* 0x0000001f1c247211 */ /* 0x000fe200078fa8ff */
[----:B------:R-:W-:Y:S01]  /*0b80*/  IMAD R29, R29, -0x3000, R60 ;  /* 0xffffd0001d1d7824 */ /* 0x000fe200078e023c */
[----:B------:R-:W-:Y:S01]  /*0b90*/  SHF.R.U32.HI R31, RZ, 0x1f, R30 ;  /* 0x0000001fff1f7819 */ /* 0x000fe2000001161e */
[----:B------:R-:W-:Y:S01]  /*0ba0*/  IMAD R51, R37, -0x3000, R66 ;  /* 0xffffd00025337824 */ /* 0x000fe200078e0242 */
[----:B------:R-:W-:Y:S01]  /*0bb0*/  SHF.R.U32.HI R28, RZ, 0x1f, R41 ;  /* 0x0000001fff1c7819 */ /* 0x000fe20000011629 */
[--C-:B------:R-:W-:Y:S01]  /*0bc0*/  IMAD R47, R47, 0xc00, R94.reuse ;  /* 0x00000c002f2f7824 */ /* 0x100fe200078e025e */
[----:B------:R-:W-:Y:S01]  /*0bd0*/  LOP3.LUT R79, R89, 0x58, R32, 0xfe, !PT ;  /* 0x00000058594f7812 */ /* 0x000fe200078efe20 */
[----:B------:R-:W-:Y:S01]  /*0be0*/  IMAD R53, R36, -0x3000, R53 ;  /* 0xffffd00024357824 */ /* 0x000fe200078e0235 */
[----:B------:R-:W-:Y:S01]  /*0bf0*/  LOP3.LUT R81, R89, 0x60, R32, 0xfe, !PT ;  /* 0x0000006059517812 */ /* 0x000fe200078efe20 */
[----:B------:R-:W-:Y:S01]  /*0c00*/  IMAD R29, R29, 0xc00, R94 ;  /* 0x00000c001d1d7824 */ /* 0x000fe200078e025e */
[----:B------:R-:W-:-:S02]  /*0c10*/  LOP3.LUT R83, R89, 0x68, R32, 0xfe, !PT ;  /* 0x0000006859537812 */ /* 0x000fc400078efe20 */
[----:B------:R-:W-:Y:S01]  /*0c20*/  LEA.HI R40, R34, R39, RZ, 0x15 ;  /* 0x0000002722287211 */ /* 0x000fe200078fa8ff */
[----:B------:R-:W-:Y:S01]  /*0c30*/  IMAD.HI R34, R85, 0x2aaaaaab, RZ ;  /* 0x2aaaaaab55227827 */ /* 0x000fe200078e02ff */
[----:B------:R-:W-:Y:S02]  /*0c40*/  SHF.R.U32.HI R44, RZ, 0x1f, R43 ;  /* 0x0000001fff2c7819 */ /* 0x000fe4000001162b */
[----:B------:R-:W-:Y:S01]  /*0c50*/  LOP3.LUT R95, R109, R32, RZ, 0xfc, !PT ;  /* 0x000000206d5f7212 */ /* 0x000fe200078efcff */
[----:B------:R-:W-:Y:S01]  /*0c60*/  IMAD R73, R40, -0x3000, R73 ;  /* 0xffffd00028497824 */ /* 0x000fe200078e0249 */
[----:B------:R-:W-:Y:S02]  /*0c70*/  LOP3.LUT R97, R109, 0x8, R32, 0xfe, !PT ;  /* 0x000000086d617812 */ /* 0x000fe400078efe20 */
[----:B------:R-:W-:Y:S02]  /*0c80*/  LOP3.LUT R99, R109, 0x10, R32, 0xfe, !PT ;  /* 0x000000106d637812 */ /* 0x000fe400078efe20 */
[----:B------:R-:W-:-:S02]  /*0c90*/  LOP3.LUT R101, R109, 0x18, R32, 0xfe, !PT ;  /* 0x000000186d657812 */ /* 0x000fc400078efe20 */
[----:B------:R-:W-:Y:S02]  /*0ca0*/  LOP3.LUT R103, R109, 0x20, R32, 0xfe, !PT ;  /* 0x000000206d677812 */ /* 0x000fe400078efe20 */
[----:B------:R-:W-:Y:S02]  /*0cb0*/  LOP3.LUT R105, R109, 0x28, R32, 0xfe, !PT ;  /* 0x000000286d697812 */ /* 0x000fe400078efe20 */
[----:B------:R-:W-:Y:S02]  /*0cc0*/  LOP3.LUT R107, R109, 0x30, R32, 0xfe, !PT ;  /* 0x000000306d6b7812 */ /* 0x000fe400078efe20 */
[----:B------:R-:W-:Y:S01]  /*0cd0*/  LEA.HI R38, R30, R31, RZ, 0x15 ;  /* 0x0000001f1e267211 */ /* 0x000fe200078fa8ff */
[----:B------:R-:W-:Y:S01]  /*0ce0*/  IMAD.HI R30, R81, 0x2aaaaaab, RZ ;  /* 0x2aaaaaab511e7827 */ /* 0x000fe200078e02ff */
[----:B------:R-:W-:Y:S02]  /*0cf0*/  LEA.HI R42, R41, R28, RZ, 0x15 ;  /* 0x0000001c292a7211 */ /* 0x000fe400078fa8ff */
[----:B------:R-:W-:Y:S01]  /*0d00*/  LOP3.LUT R109, R109, 0x38, R32, 0xfe, !PT ;  /* 0x000000386d6d7812 */ /* 0x000fe200078efe20 */
[----:B------:R-:W-:Y:S01]  /*0d10*/  IMAD.HI R28, R79, 0x2aaaaaab, RZ ;  /* 0x2aaaaaab4f1c7827 */ /* 0x000fe200078e02ff */
[----:B------:R-:W-:-:S02]  /*0d20*/  LOP3.LUT R87, R89, 0x78, R32, 0xfe, !PT ;  /* 0x0000007859577812 */ /* 0x000fc400078efe20 */
[----:B------:R-:W-:Y:S01]  /*0d30*/  LEA.HI R44, R43, R44, RZ, 0x15 ;  /* 0x0000002c2b2c7211 */ /* 0x000fe200078fa8ff */
[----:B------:R-:W-:Y:S01]  /*0d40*/  IMAD.HI R32, R83, 0x2aaaaaab, RZ ;  /* 0x2aaaaaab53207827 */ /* 0x000fe200078e02ff */
[----:B------:R-:W-:Y:S02]  /*0d50*/  SHF.R.U32.HI R43, RZ, 0x1f, R34 ;  /* 0x0000001fff2b7819 */ /* 0x000fe40000011622 */
[----:B------:R-:W-:Y:S01]  /*0d60*/  SHF.R.U32.HI R31, RZ, 0x1f, R28 ;  /* 0x0000001fff1f7819 */ /* 0x000fe2000001161c */
[----:B------:R-:W-:Y:S01]  /*0d70*/  IMAD.HI R45, R87, 0x2aaaaaab, RZ ;  /* 0x2aaaaaab572d7827 */ /* 0x000fe200078e02ff */
[----:B------:R-:W-:Y:S02]  /*0d80*/  SHF.R.U32.HI R39, RZ, 0x1f, R30 ;  /* 0x0000001fff277819 */ /* 0x000fe4000001161e */
[----:B------:R-:W-:Y:S01]  /*0d90*/  SHF.R.U32.HI R41, RZ, 0x1f, R32 ;  /* 0x0000001fff297819 */ /* 0x000fe20000011620 */
[----:B------:R-:W-:Y:S01]  /*0da0*/  IMAD R75, R42, -0x3000, R75 ;  /* 0xffffd0002a4b7824 */ /* 0x000fe200078e024b */
[----:B------:R-:W-:Y:S01]  /*0db0*/  LEA.HI R52, R34, R43, RZ, 0x15 ;  /* 0x0000002b22347211 */ /* 0x000fe200078fa8ff */
[----:B------:R-:W-:Y:S01]  /*0dc0*/  IMAD R71, R38, -0x3000, R71 ;  /* 0xffffd00026477824 */ /* 0x000fe200078e0247 */
[----:B------:R-:W-:Y:S01]  /*0dd0*/  IABS R43, R99 ;  /* 0x00000063002b7213 */ /* 0x000fe20000000000 */
[----:B------:R-:W-:Y:S01]  /*0de0*/  IMAD R77, R44, -0x3000, R77 ;  /* 0xffffd0002c4d7824 */ /* 0x000fe200078e024d */
[----:B------:R-:W-:Y:S01]  /*0df0*/  LEA.HI R46, R28, R31, RZ, 0x15 ;  /* 0x0000001f1c2e7211 */ /* 0x000fe200078fa8ff */
[----:B------:R-:W-:Y:S01]  /*0e00*/  IMAD R85, R52, -0x3000, R85 ;  /* 0xffffd00034557824 */ /* 0x000fe200078e0255 */
[----:B------:R-:W-:Y:S01]  /*0e10*/  LEA.HI R48, R30, R39, RZ, 0x15 ;  /* 0x000000271e307211 */ /* 0x000fe200078fa8ff */
[----:B------:R-:W-:Y:S01]  /*0e20*/  IMAD.HI.U32 R31, R26, R43, RZ ;  /* 0x0000002b1a1f7227 */ /* 0x000fe200078e00ff */
[----:B------:R-:W-:-:S02]  /*0e30*/  LEA.HI R50, R32, R41, RZ, 0x15 ;  /* 0x0000002920327211 */ /* 0x000fc400078fa8ff */
[----:B------:R-:W-:Y:S01]  /*0e40*/  SHF.R.U32.HI R28, RZ, 0x1f, R45 ;  /* 0x0000001fff1c7819 */ /* 0x000fe2000001162d */
[----:B------:R-:W-:Y:S01]  /*0e50*/  IMAD.MOV R32, RZ, RZ, -R31 ;  /* 0x000000ffff207224 */ /* 0x000fe200078e0a1f */
[----:B------:R-:W-:Y:S01]  /*0e60*/  IABS R39, R95 ;  /* 0x0000005f00277213 */ /* 0x000fe20000000000 */
[----:B------:R-:W-:Y:S01]  /*0e70*/  IMAD R79, R46, -0x3000, R79 ;  /* 0xffffd0002e4f7824 */ /* 0x000fe200078e024f */
[----:B------:R-:W-:Y:S01]  /*0e80*/  IABS R41, R97 ;  /* 0x0000006100297213 */ /* 0x000fe20000000000 */
[----:B------:R-:W-:Y:S01]  /*0e90*/  IMAD R35, R24, R32, R43 ;  /* 0x0000002018237224 */ /* 0x000fe200078e022b */
[----:B------:R-:W-:Y:S01]  /*0ea0*/  LEA.HI R54, R45, R28, RZ, 0x15 ;  /* 0x0000001c2d367211 */ /* 0x000fe200078fa8ff */
[C---:B------:R-:W-:Y:S01]  /*0eb0*/  IMAD.HI.U32 R28, R26.reuse, R39, RZ ;  /* 0x000000271a1c7227 */ /* 0x040fe200078e00ff */
[----:B------:R-:W-:Y:S02]  /*0ec0*/  IABS R43, R107 ;  /* 0x0000006b002b7213 */ /* 0x000fe40000000000 */
[----:B------:R-:W-:Y:S01]  /*0ed0*/  IABS R37, R101 ;  /* 0x0000006500257213 */ /* 0x000fe20000000000 */
[----:B------:R-:W-:Y:S01]  /*0ee0*/  IMAD.HI.U32 R30, R26, R41, RZ ;  /* 0x000000291a1e7227 */ /* 0x000fe200078e00ff */
[----:B------:R-:W-:-:S02]  /*0ef0*/  IABS R45, R109 ;  /* 0x0000006d002d7213 */ /* 0x000fc40000000000 */
[C---:B------:R-:W-:Y:S01]  /*0f00*/  ISETP.GT.U32.AND P0, PT, R24.reuse, R35, PT ;  /* 0x000000231800720c */ /* 0x040fe20003f04070 */
[----:B------:R-:W-:Y:S01]  /*0f10*/  IMAD.MOV R28, RZ, RZ, -R28 ;  /* 0x000000ffff1c7224 */ /* 0x000fe200078e0a1c */
[----:B------:R-:W-:Y:S01]  /*0f20*/  LEA R115, R13, UR10, 0x1 ;  /* 0x0000000a0d737c11 */ /* 0x000fe2000f8e08ff */
[----:B------:R-:W-:Y:S01]  /*0f30*/  IMAD.MOV R30, RZ, RZ, -R30 ;  /* 0x000000ffff1e7224 */ /* 0x000fe200078e0a1e */
[----:B------:R-:W-:Y:S01]  /*0f40*/  LEA R117, R15, UR10, 0x1 ;  /* 0x0000000a0f757c11 */ /* 0x000fe2000f8e08ff */
[C---:B------:R-:W-:Y:S01]  /*0f50*/  IMAD R31, R24.reuse, R28, R39 ;  /* 0x0000001c181f7224 */ /* 0x040fe200078e0227 */
[----:B------:R-:W-:Y:S01]  /*0f60*/  IABS R39, R103 ;  /* 0x0000006700277213 */ /* 0x000fe20000000000 */
[----:B------:R-:W-:Y:S01]  /*0f70*/  IMAD R33, R24, R30, R41 ;  /* 0x0000001e18217224 */ /* 0x000fe200078e0229 */
[----:B------:R-:W-:Y:S01]  /*0f80*/  IABS R41, R105 ;  /* 0x0000006900297213 */ /* 0x000fe20000000000 */
[----:B------:R-:W-:Y:S01]  /*0f90*/  IMAD.HI.U32 R34, R26, R43, RZ ;  /* 0x0000002b1a227227 */ /* 0x000fe200078e00ff */
[----:B------:R-:W-:-:S02]  /*0fa0*/  ISETP.GT.U32.AND P6, PT, R24, R31, PT ;  /* 0x0000001f1800720c */ /* 0x000fc40003fc4070 */
[----:B------:R-:W-:Y:S01]  /*0fb0*/  ISETP.GT.U32.AND P5, PT, R24, R33, PT ;  /* 0x000000211800720c */ /* 0x000fe20003fa4070 */
[C---:B------:R-:W-:Y:S01]  /*0fc0*/  IMAD.HI.U32 R28, R26.reuse, R37, RZ ;  /* 0x000000251a1c7227 */ /* 0x040fe200078e00ff */
[----:B------:R-:W-:Y:S02]  /*0fd0*/  LEA R119, R17, UR10, 0x1 ;  /* 0x0000000a11777c11 */ /* 0x000fe4000f8e08ff */
[----:B------:R-:W-:Y:S01]  /*0fe0*/  LEA R121, R19, UR10, 0x1 ;  /* 0x0000000a13797c11 */ /* 0x000fe2000f8e08ff */
[C---:B------:R-:W-:Y:S01]  /*0ff0*/  IMAD.HI.U32 R30, R26.reuse, R39, RZ ;  /* 0x000000271a1e7227 */ /* 0x040fe200078e00ff */
[----:B------:R-:W-:Y:S02]  /*1000*/  LEA R145, R21, UR10, 0x1 ;  /* 0x0000000a15917c11 */ /* 0x000fe4000f8e08ff */
[----:B------:R-:W-:Y:S01]  /*1010*/  LEA R147, R23, UR10, 0x1 ;  /* 0x0000000a17937c11 */ /* 0x000fe2000f8e08ff */
[----:B------:R-:W-:Y:S01]  /*1020*/  IMAD.HI.U32 R32, R26, R41, RZ ;  /* 0x000000291a207227 */ /* 0x000fe200078e00ff */
[----:B------:R-:W-:-:S02]  /*1030*/  LEA R149, R91, UR10, 0x1 ;  /* 0x0000000a5b957c11 */ /* 0x000fc4000f8e08ff */
[----:B------:R-:W-:Y:S01]  /*1040*/  LEA R151, R92, UR10, 0x1 ;  /* 0x0000000a5c977c11 */ /* 0x000fe2000f8e08ff */
[----:B------:R-:W-:Y:S01]  /*1050*/  IMAD.HI.U32 R26, R26, R45, RZ ;  /* 0x0000002d1a1a7227 */ /* 0x000fe200078e00ff */
[----:B------:R-:W-:Y:S02]  /*1060*/  LEA R153, R5, UR10, 0x1 ;  /* 0x0000000a05997c11 */ /* 0x000fe4000f8e08ff */
[----:B------:R-:W-:Y:S01]  /*1070*/  LEA R155, R6, UR10, 0x1 ;  /* 0x0000000a069b7c11 */ /* 0x000fe2000f8e08ff */
[----:B------:R-:W-:Y:S01]  /*1080*/  IMAD.MOV R34, RZ, RZ, -R34 ;  /* 0x000000ffff227224 */ /* 0x000fe200078e0a22 */
[----:B------:R-:W-:Y:S01]  /*1090*/  LEA R157, R7, UR10, 0x1 ;  /* 0x0000000a079d7c11 */ /* 0x000fe2000f8e08ff */
[----:B------:R-:W-:Y:S01]  /*10a0*/  IMAD.MOV R26, RZ, RZ, -R26 ;  /* 0x000000ffff1a7224 */ /* 0x000fe200078e0a1a */
[----:B------:R-:W-:Y:S01]  /*10b0*/  LEA R159, R8, UR10, 0x1 ;  /* 0x0000000a089f7c11 */ /* 0x000fe2000f8e08ff */
[C---:B------:R-:W-:Y:S01]  /*10c0*/  IMAD R43, R24.reuse, R34, R43 ;  /* 0x00000022182b7224 */ /* 0x040fe200078e022b */
[----:B------:R-:W-:Y:S01]  /*10d0*/  LEA R161, R9, UR10, 0x1 ;  /* 0x0000000a09a17c11 */ /* 0x000fe2000f8e08ff */
[----:B------:R-:W-:Y:S01]  /*10e0*/  IMAD R45, R24, R26, R45 ;  /* 0x0000001a182d7224 */ /* 0x000fe200078e022d */
[----:B------:R-:W-:Y:S01]  /*10f0*/  LEA R163, R10, UR10, 0x1 ;  /* 0x0000000a0aa37c11 */ /* 0x000fe2000f8e08ff */
[----:B------:R-:W-:Y:S01]  /*1100*/  @!P6 IMAD.IADD R31, R31, 0x1, -R24 ;  /* 0x000000011f1fe824 */ /* 0x000fe200078e0a18 */
[C---:B------:R-:W-:Y:S01]  /*1110*/  ISETP.GT.U32.AND P4, PT, R24.reuse, R43, PT ;  /* 0x0000002b1800720c */ /* 0x040fe20003f84070 */
[----:B------:R-:W-:Y:S01]  /*1120*/  IMAD.MOV R28, RZ, RZ, -R28 ;  /* 0x000000ffff1c7224 */ /* 0x000fe200078e0a1c */
[C---:B------:R-:W-:Y:S01]  /*1130*/  ISETP.GT.U32.AND P6, PT, R24.reuse, R45, PT ;  /* 0x0000002d1800720c */ /* 0x040fe20003fc4070 */
[----:B------:R-:W-:Y:S01]  /*1140*/  IMAD.MOV R30, RZ, RZ, -R30 ;  /* 0x000000ffff1e7224 */ /* 0x000fe200078e0a1e */
[----:B------:R-:W-:Y:S01]  /*1150*/  LEA R165, R11, UR10, 0x1 ;  /* 0x0000000a0ba57c11 */ /* 0x000fe2000f8e08ff */
[----:B------:R-:W-:Y:S01]  /*1160*/  IMAD.MOV R32, RZ, RZ, -R32 ;  /* 0x000000ffff207224 */ /* 0x000fe200078e0a20 */
[----:B------:R-:W-:Y:S01]  /*1170*/  LEA R72, R93, UR10, 0x1 ;  /* 0x0000000a5d487c11 */ /* 0x000fe2000f8e08ff */
[C---:B------:R-:W-:Y:S01]  /*1180*/  IMAD R37, R24.reuse, R28, R37 ;  /* 0x0000001c18257224 */ /* 0x040fe200078e0225 */
[----:B------:R-:W-:Y:S01]  /*1190*/  SHF.R.U32.HI R160, RZ, 0x5, R2 ;  /* 0x00000005ffa07819 */ /* 0x000fe20000011602 */
[----:B------:R-:W-:-:S02]  /*11a0*/  IMAD R39, R24, R30, R39 ;  /* 0x0000001e18277224 */ /* 0x000fc400078e0227 */
[C---:B------:R-:W-:Y:S01]  /*11b0*/  IMAD R41, R24.reuse, R32, R41 ;  /* 0x0000002018297224 */ /* 0x040fe200078e0229 */
[C---:B------:R-:W-:Y:S01]  /*11c0*/  ISETP.GT.U32.AND P1, PT, R24.reuse, R37, PT ;  /* 0x000000251800720c */ /* 0x040fe20003f24070 */
[--C-:B------:R-:W-:Y:S01]  /*11d0*/  @!P5 IMAD.IADD R33, R33, 0x1, -R24.reuse ;  /* 0x000000012121d824 */ /* 0x100fe200078e0a18 */
[C---:B------:R-:W-:Y:S01]  /*11e0*/  ISETP.GT.U32.AND P2, PT, R24.reuse, R39, PT ;  /* 0x000000271800720c */ /* 0x040fe20003f44070 */
[--C-:B------:R-:W-:Y:S01]  /*11f0*/  @!P4 IMAD.IADD R43, R43, 0x1, -R24.reuse ;  /* 0x000000012b2bc824 */ /* 0x100fe200078e0a18 */
[C---:B------:R-:W-:Y:S01]  /*1200*/  ISETP.GT.U32.AND P3, PT, R24.reuse, R41, PT ;  /* 0x000000291800720c */ /* 0x040fe20003f64070 */
[--C-:B------:R-:W-:Y:S01]  /*1210*/  @!P0 IMAD.IADD R35, R35, 0x1, -R24.reuse ;  /* 0x0000000123238824 */ /* 0x100fe200078e0a18 */
[C---:B------:R-:W-:Y:S01]  /*1220*/  ISETP.GT.U32.AND P5, PT, R24.reuse, R31, PT ;  /* 0x0000001f1800720c */ /* 0x040fe20003fa4070 */
[----:B------:R-:W-:Y:S01]  /*1230*/  @!P6 IMAD.IADD R45, R45, 0x1, -R24 ;  /* 0x000000012d2de824 */ /* 0x000fe200078e0a18 */
[----:B------:R-:W-:Y:S01]  /*1240*/  ISETP.GT.U32.AND P0, PT, R24, R33, PT ;  /* 0x000000211800720c */ /* 0x000fe20003f04070 */
[----:B------:R-:W-:Y:S01]  /*1250*/  IMAD R87, R54, -0x3000, R87 ;  /* 0xffffd00036577824 */ /* 0x000fe200078e0257 */
[----:B------:R-:W-:Y:S01]  /*1260*/  ISETP.GT.U32.AND P6, PT, R24, R43, PT ;  /* 0x0000002b1800720c */ /* 0x000fe20003fc4070 */
[----:B------:R-:W2:Y:S01]  /*1270*/  LDC.64 R54, c[0x0][0x210] ;  /* 0x00008400ff367b82 */ /* 0x000ea20000000a00 */
[----:B------:R-:W-:-:S02]  /*1280*/  IMAD R81, R48, -0x3000, R81 ;  /* 0xffffd00030517824 */ /* 0x000fc400078e0251 */
[--C-:B------:R-:W-:Y:S01]  /*1290*/  @!P1 IMAD.IADD R37, R37, 0x1, -R24.reuse ;  /* 0x0000000125259824 */ /* 0x100fe200078e0a18 */
[C---:B------:R-:W-:Y:S01]  /*12a0*/  ISETP.GT.U32.AND P1, PT, R24.reuse, R35, PT ;  /* 0x000000231800720c */ /* 0x040fe20003f24070 */
[--C-:B------:R-:W-:Y:S02]  /*12b0*/  @!P2 IMAD.IADD R39, R39, 0x1, -R24.reuse ;  /* 0x000000012727a824 */ /* 0x100fe400078e0a18 */
[--C-:B------:R-:W-:Y:S01]  /*12c0*/  @!P3 IMAD.IADD R41, R41, 0x1, -R24.reuse ;  /* 0x000000012929b824 */ /* 0x100fe200078e0a18 */
[C---:B------:R-:W-:Y:S01]  /*12d0*/  ISETP.GT.U32.AND P2, PT, R24.reuse, R37, PT ;  /* 0x000000251800720c */ /* 0x040fe20003f44070 */
[--C-:B------:R-:W-:Y:S01]  /*12e0*/  @!P5 IMAD.IADD R31, R31, 0x1, -R24.reuse ;  /* 0x000000011f1fd824 */ /* 0x100fe200078e0a18 */
[C---:B------:R-:W-:Y:S01]  /*12f0*/  ISETP.GT.U32.AND P3, PT, R24.reuse, R39, PT ;  /* 0x000000271800720c */ /* 0x040fe20003f64070 */
[--C-:B------:R-:W-:Y:S01]  /*1300*/  @!P0 IMAD.IADD R33, R33, 0x1, -R24.reuse ;  /* 0x0000000121218824 */ /* 0x100fe200078e0a18 */
[C---:B------:R-:W-:Y:S01]  /*1310*/  ISETP.GT.U32.AND P4, PT, R24.reuse, R41, PT ;  /* 0x000000291800720c */ /* 0x040fe20003f84070 */
[--C-:B------:R-:W-:Y:S01]  /*1320*/  @!P6 IMAD.IADD R43, R43, 0x1, -R24.reuse ;  /* 0x000000012b2be824 */ /* 0x100fe200078e0a18 */
[----:B------:R-:W-:Y:S01]  /*1330*/  ISETP.GT.U32.AND P5, PT, R24, R45, PT ;  /* 0x0000002d1800720c */ /* 0x000fe20003fa4070 */
[----:B------:R-:W-:Y:S01]  /*1340*/  IMAD R83, R50, -0x3000, R83 ;  /* 0xffffd00032537824 */ /* 0x000fe200078e0253 */
[----:B------:R-:W-:Y:S01]  /*1350*/  ISETP.GE.AND P0, PT, R95, RZ, PT ;  /* 0x000000ff5f00720c */ /* 0x000fe20003f06270 */
[----:B------:R-:W-:Y:S01]  /*1360*/  @!P1 IMAD.IADD R35, R35, 0x1, -R24 ;  /* 0x0000000123239824 */ /* 0x000fe200078e0a18 */
[----:B------:R-:W-:Y:S01]  /*1370*/  ISETP.GE.AND P6, PT, R97, RZ, PT ;  /* 0x000000ff6100720c */ /* 0x000fe20003fc6270 */
[----:B------:R-:W-:Y:S01]  /*1380*/  IMAD R79, R79, 0xc00, R94 ;  /* 0x00000c004f4f7824 */ /* 0x000fe200078e025e */
[----:B------:R-:W-:Y:S01]  /*1390*/  ISETP.NE.AND P1, PT, R0, RZ, PT ;  /* 0x000000ff0000720c */ /* 0x000fe20003f25270 */
[--C-:B------:R-:W-:Y:S01]  /*13a0*/  @!P2 IMAD.IADD R37, R37, 0x1, -R24.reuse ;  /* 0x000000012525a824 */ /* 0x100fe200078e0a18 */
[----:B------:R-:W-:Y:S01]  /*13b0*/  ISETP.GE.AND P2, PT, R99, RZ, PT ;  /* 0x000000ff6300720c */ /* 0x000fe20003f46270 */
[--C-:B------:R-:W-:Y:S01]  /*13c0*/  @!P3 IMAD.IADD R39, R39, 0x1, -R24.reuse ;  /* 0x000000012727b824 */ /* 0x100fe200078e0a18 */
[----:B------:R-:W-:Y:S01]  /*13d0*/  ISETP.GE.AND P3, PT, R105, RZ, PT ;  /* 0x000000ff6900720c */ /* 0x000fe20003f66270 */
[--C-:B------:R-:W-:Y:S01]  /*13e0*/  @!P4 IMAD.IADD R41, R41, 0x1, -R24.reuse ;  /* 0x000000012929c824 */ /* 0x100fe200078e0a18 */
[----:B------:R-:W-:Y:S01]  /*13f0*/  ISETP.GE.AND P4, PT, R103, RZ, PT ;  /* 0x000000ff6700720c */ /* 0x000fe20003f86270 */
[----:B------:R-:W-:Y:S01]  /*1400*/  @!P5 IMAD.IADD R45, R45, 0x1, -R24 ;  /* 0x000000012d2dd824 */ /* 0x000fe200078e0a18 */
[----:B------:R-:W-:Y:S01]  /*1410*/  LOP3.LUT R24, RZ, R0, RZ, 0x33, !PT ;  /* 0x00000000ff187212 */ /* 0x000fe200078e33ff */
[----:B------:R-:W-:Y:S01]  /*1420*/  @!P0 IMAD.MOV R31, RZ, RZ, -R31 ;  /* 0x000000ffff1f8224 */ /* 0x000fe200078e0a1f */
[----:B------:R-:W-:Y:S01]  /*1430*/  ISETP.GE.AND P5, PT, R101, RZ, PT ;  /* 0x000000ff6500720c */ /* 0x000fe20003fa6270 */
[----:B------:R-:W-:Y:S01]  /*1440*/  @!P6 IMAD.MOV R33, RZ, RZ, -R33 ;  /* 0x000000ffff21e224 */ /* 0x000fe200078e0a21 */
[----:B------:R-:W-:Y:S01]  /*1450*/  ISETP.GE.AND P6, PT, R107, RZ, PT ;  /* 0x000000ff6b00720c */ /* 0x000fe20003fc6270 */
[--C-:B------:R-:W-:Y:S01]  /*1460*/  IMAD R81, R81, 0xc00, R94.reuse ;  /* 0x00000c0051517824 */ /* 0x100fe200078e025e */
[----:B------:R-:W-:Y:S01]  /*1470*/  ISETP.GE.AND P0, PT, R109, RZ, PT ;  /* 0x000000ff6d00720c */ /* 0x000fe20003f06270 */
[----:B------:R-:W-:Y:S01]  /*1480*/  @!P2 IMAD.MOV R35, RZ, RZ, -R35 ;  /* 0x000000ffff23a224 */ /* 0x000fe200078e0a23 */
[C---:B------:R-:W-:Y:S01]  /*1490*/  SEL R69, R24.reuse, R31, !P1 ;  /* 0x0000001f18457207 */ /* 0x040fe20004800000 */
[----:B------:R-:W-:Y:S01]  /*14a0*/  @!P3 IMAD.MOV R41, RZ, RZ, -R41 ;  /* 0x000000ffff29b224 */ /* 0x000fe200078e0a29 */
[----:B------:R-:W3:Y:S01]  /*14b0*/  LDC.64 R30, c[0x0][0x218] ;  /* 0x00008600ff1e7b82 */ /* 0x000ee20000000a00 */
[----:B------:R-:W-:Y:S01]  /*14c0*/  @!P4 IMAD.MOV R39, RZ, RZ, -R39 ;  /* 0x000000ffff27c224 */ /* 0x000fe200078e0a27 */
[C---:B------:R-:W-:Y:S01]  /*14d0*/  SEL R67, R24.reuse, R33, !P1 ;  /* 0x0000002118437207 */ /* 0x040fe20004800000 */
[--C-:B------:R-:W-:Y:S01]  /*14e0*/  IMAD R69, R69, 0xc00, R94.reuse ;  /* 0x00000c0045457824 */ /* 0x100fe200078e025e */
[C---:B------:R-:W-:Y:S01]  /*14f0*/  SEL R65, R24.reuse, R35, !P1 ;  /* 0x0000002318417207 */ /* 0x040fe20004800000 */
[----:B------:R-:W-:Y:S01]  /*1500*/  @!P5 IMAD.MOV R37, RZ, RZ, -R37 ;  /* 0x000000ffff25d224 */ /* 0x000fe200078e0a25 */
[C---:B------:R-:W-:Y:S01]  /*1510*/  SEL R61, R24.reuse, R39, !P1 ;  /* 0x00000027183d7207 */ /* 0x040fe20004800000 */
[----:B------:R-:W-:Y:S01]  /*1520*/  @!P6 IMAD.MOV R43, RZ, RZ, -R43 ;  /* 0x000000ffff2be224 */ /* 0x000fe200078e0a2b */
[C---:B------:R-:W-:Y:S01]  /*1530*/  SEL R59, R24.reuse, R41, !P1 ;  /* 0x00000029183b7207 */ /* 0x040fe20004800000 */
[----:B------:R-:W-:Y:S01]  /*1540*/  @!P0 IMAD.MOV R45, RZ, RZ, -R45 ;  /* 0x000000ffff2d8224 */ /* 0x000fe200078e0a2d */
[C---:B------:R-:W-:Y:S01]  /*1550*/  SEL R63, R24.reuse, R37, !P1 ;  /* 0x00000025183f7207 */ /* 0x040fe20004800000 */
[--C-:B------:R-:W-:Y:S01]  /*1560*/  IMAD R67, R67, 0xc00, R94.reuse ;  /* 0x00000c0043437824 */ /* 0x100fe200078e025e */
[C---:B------:R-:W-:Y:S01]  /*1570*/  SEL R57, R24.reuse, R43, !P1 ;  /* 0x0000002b18397207 */ /* 0x040fe20004800000 */
[--C-:B------:R-:W-:Y:S01]  /*1580*/  IMAD R65, R65, 0xc00, R94.reuse ;  /* 0x00000c0041417824 */ /* 0x100fe200078e025e */
[----:B------:R-:W-:Y:S01]  /*1590*/  SEL R45, R24, R45, !P1 ;  /* 0x0000002d182d7207 */ /* 0x000fe20004800000 */
[----:B------:R-:W-:-:S02]  /*15a0*/  IMAD R63, R63, 0xc00, R94 ;  /* 0x00000c003f3f7824 */ /* 0x000fc400078e025e */
[--C-:B------:R-:W-:Y:S02]  /*15b0*/  IMAD R61, R61, 0xc00, R94.reuse ;  /* 0x00000c003d3d7824 */ /* 0x100fe400078e025e */
[--C-:B------:R-:W-:Y:S02]  /*15c0*/  IMAD R59, R59, 0xc00, R94.reuse ;  /* 0x00000c003b3b7824 */ /* 0x100fe400078e025e */
[--C-:B------:R-:W-:Y:S02]  /*15d0*/  IMAD R57, R57, 0xc00, R94.reuse ;  /* 0x00000c0039397824 */ /* 0x100fe400078e025e */
[--C-:B------:R-:W-:Y:S02]  /*15e0*/  IMAD R45, R45, 0xc00, R94.reuse ;  /* 0x00000c002d2d7824 */ /* 0x100fe400078e025e */
[----:B------:R-:W-:Y:S02]  /*15f0*/  IMAD R33, R49, 0xc00, R94 ;  /* 0x00000c0031217824 */ /* 0x000fe400078e025e */
[----:B--2---:R-:W-:-:S04]  /*1600*/  IMAD.WIDE R68, R69, 0x2, R54 ;  /* 0x0000000245447825 */ /* 0x004fc800078e0236 */
[----:B------:R-:W-:Y:S01]  /*1610*/  IMAD.WIDE R66, R67, 0x2, R54 ;  /* 0x0000000243427825 */ /* 0x000fe200078e0236 */
[----:B------:R-:W-:-:S03]  /*1620*/  IADD3 R96, P0, R68, 0x300, RZ ;  /* 0x0000030044607810 */ /* 0x000fc60007f1e0ff */
[----:B------:R-:W-:Y:S01]  /*1630*/  IMAD.WIDE R64, R65, 0x2, R54 ;  /* 0x0000000241407825 */ /* 0x000fe200078e0236 */
[----:B------:R-:W-:-:S03]  /*1640*/  IADD3 R98, P1, R66, 0x300, RZ ;  /* 0x0000030042627810 */ /* 0x000fc60007f3e0ff */
[----:B------:R-:W-:-:S04]  /*1650*/  IMAD.WIDE R62, R63, 0x2, R54 ;  /* 0x000000023f3e7825 */ /* 0x000fc800078e0236 */
[----:B------:R-:W-:-:S04]  /*1660*/  IMAD.WIDE R60, R61, 0x2, R54 ;  /* 0x000000023d3c7825 */ /* 0x000fc800078e0236 */
[----:B------:R-:W-:-:S04]  /*1670*/  IMAD.WIDE R58, R59, 0x2, R54 ;  /* 0x000000023b3a7825 */ /* 0x000fc800078e0236 */
[----:B------:R-:W-:-:S04]  /*1680*/  IMAD.WIDE R56, R57, 0x2, R54 ;  /* 0x0000000239387825 */ /* 0x000fc800078e0236 */
[----:B------:R-:W-:Y:S01]  /*1690*/  IMAD R39, R73, 0xc00, R94 ;  /* 0x00000c0049277824 */ /* 0x000fe200078e025e */
[----:B------:R-:W-:Y:S01]  /*16a0*/  LEA R73, R12, UR10, 0x1 ;  /* 0x0000000a0c497c11 */ /* 0x000fe2000f8e08ff */
[----:B------:R-:W-:-:S04]  /*16b0*/  IMAD.WIDE R54, R45, 0x2, R54 ;  /* 0x000000022d367825 */ /* 0x000fc800078e0236 */
[--C-:B------:R-:W-:Y:S01]  /*16c0*/  IMAD R37, R75, 0xc00, R94.reuse ;  /* 0x00000c004b257824 */ /* 0x100fe200078e025e */
[----:B------:R-:W-:Y:S01]  /*16d0*/  LEA R75, R14, UR10, 0x1 ;  /* 0x0000000a0e4b7c11 */ /* 0x000fe2000f8e08ff */
[----:B------:R-:W-:Y:S01]  /*16e0*/  IMAD R83, R83, 0xc00, R94 ;  /* 0x00000c0053537824 */ /* 0x000fe200078e025e */
[----:B------:R-:W-:Y:S01]  /*16f0*/  @!PT LDS RZ, [RZ] ;  /* 0x00000000fffff984 */ /* 0x000fe20000000800 */
[----:B------:R-:W-:Y:S01]  /*1700*/  @!PT LDS RZ, [RZ] ;  /* 0x00000000fffff984 */ /* 0x000fe20000000800 */
[----:B------:R-:W-:Y:S01]  /*1710*/  @!PT LDS RZ, [RZ] ;  /* 0x00000000fffff984 */ /* 0x000fe20000000800 */
[----:B------:R-:W-:Y:S01]  /*1720*/  LDGSTS.E.BYPASS.128 [R73], desc[UR14][R68.64] ;  /* 0x0000000044497fae */ /* 0x000fe2000b901c4e */
[----:B---3--:R-:W-:-:S03]  /*1730*/  IMAD.WIDE R48, R47, 0x2, R30 ;  /* 0x000000022f307825 */ /* 0x008fc600078e021e */
[----:B------:R-:W-:Y:S01]  /*1740*/  LDGSTS.E.BYPASS.128 [R75], desc[UR14][R66.64] ;  /* 0x00000000424b7fae */ /* 0x000fe2000b901c4e */
[--C-:B------:R-:W-:Y:S02]  /*1750*/  IMAD R45, R51, 0xc00, R94.reuse ;  /* 0x00000c00332d7824 */ /* 0x100fe400078e025e */
[--C-:B------:R-:W-:Y:S02]  /*1760*/  IMAD R43, R53, 0xc00, R94.reuse ;  /* 0x00000c00352b7824 */ /* 0x100fe400078e025e */
[--C-:B------:R-:W-:Y:S02]  /*1770*/  IMAD R41, R71, 0xc00, R94.reuse ;  /* 0x00000c0047297824 */ /* 0x100fe400078e025e */
[--C-:B------:R-:W-:Y:S01]  /*1780*/  IMAD R35, R77, 0xc00, R94.reuse ;  /* 0x00000c004d237824 */ /* 0x100fe200078e025e */
[----:B------:R-:W-:Y:S01]  /*1790*/  LEA R77, R16, UR10, 0x1 ;  /* 0x0000000a104d7c11 */ /* 0x000fe2000f8e08ff */
[----:B------:R-:W-:Y:S02]  /*17a0*/  IMAD R85, R85, 0xc00, R94 ;  /* 0x00000c0055557824 */ /* 0x000fe400078e025e */
[----:B------:R-:W-:-:S02]  /*17b0*/  IMAD.WIDE R46, R33, 0x2, R30 ;  /* 0x00000002212e7825 */ /* 0x000fc400078e021e */
[----:B------:R-:W-:Y:S02]  /*17c0*/  LDGSTS.E.BYPASS.128 [R77], desc[UR14][R64.64] ;  /* 0x00000000404d7fae */ /* 0x000fe4000b901c4e */
[----:B------:R-:W-:Y:S02]  /*17d0*/  IMAD R87, R87, 0xc00, R94 ;  /* 0x00000c0057577824 */ /* 0x000fe400078e025e */
[----:B------:R-:W-:-:S04]  /*17e0*/  IMAD.WIDE R70, R25, 0x2, R30 ;  /* 0x0000000219467825 */ /* 0x000fc800078e021e */
[----:B------:R-:W-:Y:S01]  /*17f0*/  IMAD.WIDE R32, R79, 0x2, R30 ;  /* 0x000000024f207825 */ /* 0x000fe200078e021e */
[----:B------:R-:W-:-:S03]  /*1800*/  LEA R79, R18, UR10, 0x1 ;  /* 0x0000000a124f7c11 */ /* 0x000fc6000f8e08ff */
[--C-:B------:R-:W-:Y:S02]  /*1810*/  IMAD.WIDE R52, R27, 0x2, R30.reuse ;  /* 0x000000021b347825 */ /* 0x100fe400078e021e */
[----:B------:R-:W-:Y:S02]  /*1820*/  LDGSTS.E.BYPASS.128 [R79], desc[UR14][R62.64] ;  /* 0x000000003e4f7fae */ /* 0x000fe4000b901c4e */
[----:B------:R-:W-:Y:S01]  /*1830*/  IMAD.WIDE R24, R81, 0x2, R30 ;  /* 0x0000000251187825 */ /* 0x000fe200078e021e */
[----:B------:R-:W-:-:S03]  /*1840*/  LEA R81, R20, UR10, 0x1 ;  /* 0x0000000a14517c11 */ /* 0x000fc6000f8e08ff */
[--C-:B------:R-:W-:Y:S02]  /*1850*/  IMAD.WIDE R50, R29, 0x2, R30.reuse ;  /* 0x000000021d327825 */ /* 0x100fe400078e021e */
[----:B------:R-:W-:Y:S02]  /*1860*/  LDGSTS.E.BYPASS.128 [R81], desc[UR14][R60.64] ;  /* 0x000000003c517fae */ /* 0x000fe4000b901c4e */
[----:B------:R-:W-:Y:S01]  /*1870*/  IMAD.WIDE R26, R83, 0x2, R30 ;  /* 0x00000002531a7825 */ /* 0x000fe200078e021e */
[----:B------:R-:W-:-:S03]  /*1880*/  LEA R83, R22, UR10, 0x1 ;  /* 0x0000000a16537c11 */ /* 0x000fc6000f8e08ff */
[--C-:B------:R-:W-:Y:S01]  /*1890*/  IMAD.WIDE R44, R45, 0x2, R30.reuse ;  /* 0x000000022d2c7825 */ /* 0x100fe200078e021e */
[----:B------:R-:W-:Y:S01]  /*18a0*/  IADD3 R152, P2, R26, 0x300, RZ ;  /* 0x000003001a987810 */ /* 0x000fe20007f5e0ff */
[----:B------:R-:W-:Y:S02]  /*18b0*/  LDGSTS.E.BYPASS.128 [R83], desc[UR14][R58.64] ;  /* 0x000000003a537fae */ /* 0x000fe4000b901c4e */
[----:B------:R-:W-:-:S04]  /*18c0*/  IMAD.WIDE R42, R43, 0x2, R30 ;  /* 0x000000022b2a7825 */ /* 0x000fc800078e021e */
[----:B------:R-:W-:-:S04]  /*18d0*/  IMAD.WIDE R40, R41, 0x2, R30 ;  /* 0x0000000229287825 */ /* 0x000fc800078e021e */
[----:B------:R-:W-:-:S04]  /*18e0*/  IMAD.WIDE R38, R39, 0x2, R30 ;  /* 0x0000000227267825 */ /* 0x000fc800078e021e */
[----:B------:R-:W-:-:S04]  /*18f0*/  IMAD.WIDE R36, R37, 0x2, R30 ;  /* 0x0000000225247825 */ /* 0x000fc800078e021e */
[----:B------:R-:W-:-:S04]  /*1900*/  IMAD.WIDE R34, R35, 0x2, R30 ;  /* 0x0000000223227825 */ /* 0x000fc800078e021e */
[----:B------:R-:W-:Y:S01]  /*1910*/  IMAD.WIDE R28, R85, 0x2, R30 ;  /* 0x00000002551c7825 */ /* 0x000fe200078e021e */
[----:B------:R-:W-:-:S03]  /*1920*/  LEA R85, R88, UR10, 0x1 ;  /* 0x0000000a58557c11 */ /* 0x000fc6000f8e08ff */
[----:B------:R-:W-:Y:S01]  /*1930*/  IMAD.WIDE R30, R87, 0x2, R30 ;  /* 0x00000002571e7825 */ /* 0x000fe200078e021e */
[----:B------:R-:W-:Y:S01]  /*1940*/  LEA R87, R90, UR10, 0x1 ;  /* 0x0000000a5a577c11 */ /* 0x000fe2000f8e08ff */
[----:B------:R-:W-:Y:S02]  /*1950*/  LDGSTS.E.BYPASS.128 [R85], desc[UR14][R56.64] ;  /* 0x0000000038557fae */ /* 0x000fe4000b901c4e */
[----:B------:R-:W-:Y:S01]  /*1960*/  IMAD.X R100, RZ, RZ, R69, P0 ;  /* 0x000000ffff647224 */ /* 0x000fe200000e0645 */
[----:B------:R-:W-:Y:S01]  /*1970*/  IADD3 R102, P0, R64, 0x300, RZ ;  /* 0x0000030040667810 */ /* 0x000fe20007f1e0ff */
[----:B------:R-:W-:Y:S01]  /*1980*/  LDGSTS.E.BYPASS.128 [R87], desc[UR14][R54.64] ;  /* 0x0000000036577fae */ /* 0x000fe2000b901c4e */
[----:B------:R-:W-:Y:S01]  /*1990*/  IMAD.X R104, RZ, RZ, R67, P1 ;  /* 0x000000ffff687224 */ /* 0x000fe200008e0643 */
[----:B------:R-:W-:Y:S01]  /*19a0*/  IADD3 R106, P1, R62, 0x300, RZ ;  /* 0x000003003e6a7810 */ /* 0x000fe20007f3e0ff */
[----:B------:R-:W-:Y:S01]  /*19b0*/  IMAD.X R156, RZ, RZ, R27, P2 ;  /* 0x000000ffff9c7224 */ /* 0x000fe200010e061b */
[----:B------:R-:W0:Y:S01]  /*19c0*/  LDGDEPBAR ;  /* 0x00000000000079af */ /* 0x000e220000000000 */
[----:B------:R-:W-:Y:S01]  /*19d0*/  IMAD.X R108, RZ, RZ, R65, P0 ;  /* 0x000000ffff6c7224 */ /* 0x000fe200000e0641 */
[----:B------:R-:W-:Y:S01]  /*19e0*/  IADD3 R110, P0, R60, 0x300, RZ ;  /* 0x000003003c6e7810 */ /* 0x000fe20007f1e0ff */
[----:B------:R-:W-:Y:S01]  /*19f0*/  IMAD.X R111, RZ, RZ, R63, P1 ;  /* 0x000000ffff6f7224 */ /* 0x000fe200008e063f */
[----:B------:R-:W-:Y:S01]  /*1a00*/  LDGSTS.E.BYPASS.128 [R115+0x10000], desc[UR14][R70.64] ;  /* 0x1000000046737fae */ /* 0x000fe2000b901c4e */
[----:B------:R-:W-:-:S02]  /*1a10*/  IADD3 R112, P1, R58, 0x300, RZ ;  /* 0x000003003a707810 */ /* 0x000fc40007f3e0ff */
[----:B------:R-:W-:Y:S01]  /*1a20*/  IMAD.X R113, RZ, RZ, R61, P0 ;  /* 0x000000ffff717224 */ /* 0x000fe200000e063d */
[----:B------:R-:W-:Y:S01]  /*1a30*/  LDGSTS.E.BYPASS.128 [R117+0x10000], desc[UR14][R52.64] ;  /* 0x1000000034757fae */ /* 0x000fe2000b901c4e */
[----:B------:R-:W-:Y:S01]  /*1a40*/  IADD3 R122, P0, R56, 0x300, RZ ;  /* 0x00000300387a7810 */ /* 0x000fe20007f1e0ff */
[----:B------:R-:W-:Y:S01]  /*1a50*/  IMAD.X R123, RZ, RZ, R59, P1 ;  /* 0x000000ffff7b7224 */ /* 0x000fe200008e063b */
[----:B------:R-:W-:Y:S01]  /*1a60*/  IADD3 R124, P1, R54, 0x300, RZ ;  /* 0x00000300367c7810 */ /* 0x000fe20007f3e0ff */
[----:B------:R-:W-:Y:S02]  /*1a70*/  LDGSTS.E.BYPASS.128 [R119+0x10000], desc[UR14][R50.64] ;  /* 0x1000000032777fae */ /* 0x000fe4000b901c4e */
[----:B------:R-:W-:Y:S01]  /*1a80*/  IMAD.X R125, RZ, RZ, R57, P0 ;  /* 0x000000ffff7d7224 */ /* 0x000fe200000e0639 */
[----:B------:R-:W-:Y:S01]  /*1a90*/  IADD3 R126, P0, R70, 0x300, RZ ;  /* 0x00000300467e7810 */ /* 0x000fe20007f1e0ff */
[----:B------:R-:W-:Y:S01]  /*1aa0*/  LDGSTS.E.BYPASS.128 [R121+0x10000], desc[UR14][R48.64] ;  /* 0x1000000030797fae */ /* 0x000fe2000b901c4e */
[----:B------:R-:W-:Y:S01]  /*1ab0*/  IMAD.X R127, RZ, RZ, R55, P1 ;  /* 0x000000ffff7f7224 */ /* 0x000fe200008e0637 */
[----:B------:R-:W-:-:S02]  /*1ac0*/  IADD3 R128, P1, R52, 0x300, RZ ;  /* 0x0000030034807810 */ /* 0x000fc40007f3e0ff */
[----:B------:R-:W-:Y:S01]  /*1ad0*/  LDGSTS.E.BYPASS.128 [R145+0x10000], desc[UR14][R46.64] ;  /* 0x100000002e917fae */ /* 0x000fe2000b901c4e */
[----:B------:R-:W-:Y:S01]  /*1ae0*/  IMAD.X R129, RZ, RZ, R71, P0 ;  /* 0x000000ffff817224 */ /* 0x000fe200000e0647 */
[----:B------:R-:W-:Y:S01]  /*1af0*/  IADD3 R130, P0, R50, 0x300, RZ ;  /* 0x0000030032827810 */ /* 0x000fe20007f1e0ff */
[----:B------:R-:W-:Y:S01]  /*1b00*/  IMAD.X R131, RZ, RZ, R53, P1 ;  /* 0x000000ffff837224 */ /* 0x000fe200008e0635 */
[----:B------:R-:W-:Y:S01]  /*1b10*/  LDGSTS.E.BYPASS.128 [R147+0x10000], desc[UR14][R44.64] ;  /* 0x100000002c937fae */ /* 0x000fe2000b901c4e */
[----:B------:R-:W-:Y:S02]  /*1b20*/  IADD3 R132, P1, R48, 0x300, RZ ;  /* 0x0000030030847810 */ /* 0x000fe40007f3e0ff */
        /* <DEDUP_REMOVED lines=16> */
[----:B------:R-:W-:-:S03]  /*1c30*/  IADD3 R144, P1, R36, 0x300, RZ ;  /* 0x0000030024907810 */ /* 0x000fc60007f3e0ff */
[----:B------:R-:W-:Y:S04]  /*1c40*/  LDGSTS.E.BYPASS.128 [R159+0x10000], desc[UR14][R32.64] ;  /* 0x10000000209f7fae */ /* 0x000fe8000b901c4e */
[----:B------:R-:W-:Y:S04]  /*1c50*/  LDGSTS.E.BYPASS.128 [R161+0x10000], desc[UR14][R24.64] ;  /* 0x1000000018a17fae */ /* 0x000fe8000b901c4e */
[----:B------:R-:W-:Y:S04]  /*1c60*/  LDGSTS.E.BYPASS.128 [R163+0x10000], desc[UR14][R26.64] ;  /* 0x100000001aa37fae */ /* 0x000fe8000b901c4e */
[----:B------:R-:W-:Y:S04]  /*1c70*/  LDGSTS.E.BYPASS.128 [R165+0x10000], desc[UR14][R28.64] ;  /* 0x100000001ca57fae */ /* 0x000fe8000b901c4e */
[----:B------:R-:W-:Y:S04]  /*1c80*/  LDGSTS.E.BYPASS.128 [R72+0x10000], desc[UR14][R30.64] ;  /* 0x100000001e487fae */ /* 0x000fe8000b901c4e */
[----:B------:R-:W0:Y:S01]  /*1c90*/  LDGDEPBAR ;  /* 0x00000000000079af */ /* 0x000e220000000000 */
[----:B------:R-:W-:Y:S06]  /*1ca0*/  BAR.SYNC.DEFER_BLOCKING 0x0 ;  /* 0x0000000000007b1d */ /* 0x000fec0000010000 */
[----:B------:R-:W-:Y:S01]  /*1cb0*/  @!PT LDS RZ, [RZ] ;  /* 0x00000000fffff984 */ /* 0x000fe20000000800 */
[----:B------:R-:W-:Y:S01]  /*1cc0*/  @!PT LDS RZ, [RZ] ;  /* 0x00000000fffff984 */ /* 0x000fe20000000800 */
[----:B------:R-:W-:Y:S01]  /*1cd0*/  @!PT LDS RZ, [RZ] ;  /* 0x00000000fffff984 */ /* 0x000fe20000000800 */
[----:B------:R-:W-:Y:S04]  /*1ce0*/  LDGSTS.E.BYPASS.128 [R73+0x4000], desc[UR14][R68.64+0x100] ;  /* 0x0400010044497fae */ /* 0x000fe8000b901c4e */
[----:B------:R-:W-:Y:S04]  /*1cf0*/  LDGSTS.E.BYPASS.128 [R75+0x4000], desc[UR14][R66.64+0x100] ;  /* 0x04000100424b7fae */ /* 0x000fe8000b901c4e */
[----:B------:R-:W-:Y:S04]  /*1d00*/  LDGSTS.E.BYPASS.128 [R77+0x4000], desc[UR14][R64.64+0x100] ;  /* 0x04000100404d7fae */ /* 0x000fe8000b901c4e */
[----:B------:R-:W-:Y:S04]  /*1d10*/  LDGSTS.E.BYPASS.128 [R79+0x4000], desc[UR14][R62.64+0x100] ;  /* 0x040001003e4f7fae */ /* 0x000fe8000b901c4e */
[----:B------:R-:W-:Y:S04]  /*1d20*/  LDGSTS.E.BYPASS.128 [R81+0x4000], desc[UR14][R60.64+0x100] ;  /* 0x040001003c517fae */ /* 0x000fe8000b901c4e */
[----:B------:R-:W-:Y:S04]  /*1d30*/  LDGSTS.E.BYPASS.128 [R83+0x4000], desc[UR14][R58.64+0x100] ;  /* 0x040001003a537fae */ /* 0x000fe8000b901c4e */
[----:B------:R-:W-:Y:S04]  /*1d40*/  LDGSTS.E.BYPASS.128 [R85+0x4000], desc[UR14][R56.64+0x100] ;  /* 0x0400010038557fae */ /* 0x000fe8000b901c4e */
[----:B------:R-:W-:Y:S04]  /*1d50*/  LDGSTS.E.BYPASS.128 [R87+0x4000], desc[UR14][R54.64+0x100] ;  /* 0x0400010036577fae */ /* 0x000fe8000b901c4e */
[----:B------:R-:W0:Y:S04]  /*1d60*/  LDGDEPBAR ;  /* 0x00000000000079af */ /* 0x000e280000000000 */
        /* <DEDUP_REMOVED lines=21> */
[----:B------:R2:W-:Y:S04]  /*1ec0*/  LDGSTS.E.BYPASS.128 [R73+0x8000], desc[UR14][R68.64+0x200] ;  /* 0x0800020044497fae */ /* 0x0005e8000b901c4e */
[----:B------:R3:W-:Y:S04]  /*1ed0*/  LDGSTS.E.BYPASS.128 [R75+0x8000], desc[UR14][R66.64+0x200] ;  /* 0x08000200424b7fae */ /* 0x0007e8000b901c4e */
[----:B------:R4:W-:Y:S04]  /*1ee0*/  LDGSTS.E.BYPASS.128 [R77+0x8000], desc[UR14][R64.64+0x200] ;  /* 0x08000200404d7fae */ /* 0x0009e8000b901c4e */
[----:B------:R5:W-:Y:S01]  /*1ef0*/  LDGSTS.E.BYPASS.128 [R79+0x8000], desc[UR14][R62.64+0x200] ;  /* 0x080002003e4f7fae */ /* 0x000be2000b901c4e */
[----:B--2---:R-:W-:-:S03]  /*1f00*/  CS2R R68, SRZ ;  /* 0x0000000000447805 */ /* 0x004fc6000001ff00 */
[----:B------:R2:W-:Y:S01]  /*1f10*/  LDGSTS.E.BYPASS.128 [R81+0x8000], desc[UR14][R60.64+0x200] ;  /* 0x080002003c517fae */ /* 0x0005e2000b901c4e */
[----:B---3--:R-:W-:Y:S02]  /*1f20*/  CS2R R66, SRZ ;  /* 0x0000000000427805 */ /* 0x008fe4000001ff00 */
[----:B------:R-:W-:Y:S01]  /*1f30*/  CS2R R74, SRZ ;  /* 0x00000000004a7805 */ /* 0x000fe2000001ff00 */
[----:B------:R3:W-:Y:S01]  /*1f40*/  LDGSTS.E.BYPASS.128 [R83+0x8000], desc[UR14][R58.64+0x200] ;  /* 0x080002003a537fae */ /* 0x0007e2000b901c4e */
[----:B----4-:R-:W-:Y:S02]  /*1f50*/  CS2R R64, SRZ ;  /* 0x0000000000407805 */ /* 0x010fe4000001ff00 */
[----:B------:R-:W-:Y:S01]  /*1f60*/  CS2R R76, SRZ ;  /* 0x00000000004c7805 */ /* 0x000fe2000001ff00 */
[----:B------:R4:W-:Y:S01]  /*1f70*/  LDGSTS.E.BYPASS.128 [R85+0x8000], desc[UR14][R56.64+0x200] ;  /* 0x0800020038557fae */ /* 0x0009e2000b901c4e */
[----:B-1---5:R-:W-:Y:S02]  /*1f80*/  CS2R R62, SRZ ;  /* 0x00000000003e7805 */ /* 0x022fe4000001ff00 */
[----:B------:R-:W-:Y:S01]  /*1f90*/  CS2R R78, SRZ ;  /* 0x00000000004e7805 */ /* 0x000fe2000001ff00 */
[----:B------:R1:W-:Y:S01]  /*1fa0*/  LDGSTS.E.BYPASS.128 [R87+0x8000], desc[UR14][R54.64+0x200] ;  /* 0x0800020036577fae */ /* 0x0003e2000b901c4e */
[----:B--2---:R-:W-:-:S02]  /*1fb0*/  CS2R R60, SRZ ;  /* 0x00000000003c7805 */ /* 0x004fc4000001ff00 */
[----:B------:R-:W-:Y:S01]  /*1fc0*/  CS2R R80, SRZ ;  /* 0x0000000000507805 */ /* 0x000fe2000001ff00 */
[----:B------:R-:W0:Y:S01]  /*1fd0*/  LDGDEPBAR ;  /* 0x00000000000079af */ /* 0x000e220000000000 */
[----:B---3--:R-:W-:Y:S02]  /*1fe0*/  CS2R R58, SRZ ;  /* 0x00000000003a7805 */ /* 0x008fe4000001ff00 */
[----:B------:R-:W-:Y:S01]  /*1ff0*/  CS2R R82, SRZ ;  /* 0x0000000000527805 */ /* 0x000fe2000001ff00 */
[----:B------:R2:W-:Y:S01]  /*2000*/  LDGSTS.E.BYPASS.128 [R115+0x20000], desc[UR14][R70.64+0x200] ;  /* 0x2000020046737fae */ /* 0x0005e2000b901c4e */
[----:B----4-:R-:W-:Y:S02]  /*2010*/  CS2R R56, SRZ ;  /* 0x0000000000387805 */ /* 0x010fe4000001ff00 */
[----:B------:R-:W-:Y:S01]  /*2020*/  CS2R R84, SRZ ;  /* 0x0000000000547805 */ /* 0x000fe2000001ff00 */
[----:B------:R3:W-:Y:S01]  /*2030*/  LDGSTS.E.BYPASS.128 [R117+0x20000], desc[UR14][R52.64+0x200] ;  /* 0x2000020034757fae */ /* 0x0007e2000b901c4e */
[----:B-1----:R-:W-:-:S02]  /*2040*/  CS2R R54, SRZ ;  /* 0x0000000000367805 */ /* 0x002fc4000001ff00 */
[----:B------:R-:W-:Y:S01]  /*2050*/  CS2R R86, SRZ ;  /* 0x0000000000567805 */ /* 0x000fe2000001ff00 */
[----:B------:R1:W-:Y:S04]  /*2060*/  LDGSTS.E.BYPASS.128 [R119+0x20000], desc[UR14][R50.64+0x200] ;  /* 0x2000020032777fae */ /* 0x0003e8000b901c4e */
[----:B------:R4:W-:Y:S01]  /*2070*/  LDGSTS.E.BYPASS.128 [R121+0x20000], desc[UR14][R48.64+0x200] ;  /* 0x2000020030797fae */ /* 0x0009e2000b901c4e */
[----:B--2---:R-:W-:-:S03]  /*2080*/  CS2R R70, SRZ ;  /* 0x0000000000467805 */ /* 0x004fc6000001ff00 */
[----:B------:R2:W-:Y:S01]  /*2090*/  LDGSTS.E.BYPASS.128 [R145+0x20000], desc[UR14][R46.64+0x200] ;  /* 0x200002002e917fae */ /* 0x0005e2000b901c4e */
[----:B---3--:R-:W-:-:S03]  /*20a0*/  CS2R R52, SRZ ;  /* 0x0000000000347805 */ /* 0x008fc6000001ff00 */
[----:B------:R3:W-:Y:S01]  /*20b0*/  LDGSTS.E.BYPASS.128 [R147+0x20000], desc[UR14][R44.64+0x200] ;  /* 0x200002002c937fae */ /* 0x0007e2000b901c4e */
[----:B-1----:R-:W-:-:S03]  /*20c0*/  CS2R R50, SRZ ;  /* 0x0000000000327805 */ /* 0x002fc6000001ff00 */
[----:B------:R1:W-:Y:S01]  /*20d0*/  LDGSTS.E.BYPASS.128 [R149+0x20000], desc[UR14][R42.64+0x200] ;  /* 0x200002002a957fae */ /* 0x0003e2000b901c4e */
[----:B----4-:R-:W-:-:S03]  /*20e0*/  CS2R R48, SRZ ;  /* 0x0000000000307805 */ /* 0x010fc6000001ff00 */
[----:B------:R4:W-:Y:S01]  /*20f0*/  LDGSTS.E.BYPASS.128 [R151+0x20000], desc[UR14][R40.64+0x200] ;  /* 0x2000020028977fae */ /* 0x0009e2000b901c4e */
[----:B--2---:R-:W-:Y:S01]  /*2100*/  IMAD.X R145, RZ, RZ, R39, P0 ;  /* 0x000000ffff917224 */ /* 0x004fe200000e0627 */
[----:B------:R-:W-:Y:S02]  /*2110*/  IADD3 R146, P0, R34, 0x300, RZ ;  /* 0x0000030022927810 */ /* 0x000fe40007f1e0ff */
[----:B------:R-:W-:Y:S01]  /*2120*/  CS2R R46, SRZ ;  /* 0x00000000002e7805 */ /* 0x000fe2000001ff00 */
[----:B------:R2:W-:Y:S01]  /*2130*/  LDGSTS.E.BYPASS.128 [R153+0x20000], desc[UR14][R38.64+0x200] ;  /* 0x2000020026997fae */ /* 0x0005e2000b901c4e */
[----:B---3--:R-:W-:Y:S01]  /*2140*/  IMAD.X R147, RZ, RZ, R37, P1 ;  /* 0x000000ffff937224 */ /* 0x008fe200008e0625 */
[----:B------:R-:W-:Y:S02]  /*2150*/  IADD3 R148, P1, R32, 0x300, RZ ;  /* 0x0000030020947810 */ /* 0x000fe40007f3e0ff */
[----:B------:R-:W-:Y:S01]  /*2160*/  CS2R R44, SRZ ;  /* 0x00000000002c7805 */ /* 0x000fe2000001ff00 */
[----:B------:R3:W-:Y:S01]  /*2170*/  LDGSTS.E.BYPASS.128 [R155+0x20000], desc[UR14][R36.64+0x200] ;  /* 0x20000200249b7fae */ /* 0x0007e2000b901c4e */
[----:B-1----:R-:W-:Y:S01]  /*2180*/  IMAD.X R149, RZ, RZ, R35, P0 ;  /* 0x000000ffff957224 */ /* 0x002fe200000e0623 */
[----:B------:R-:W-:-:S02]  /*2190*/  IADD3 R150, P0, R24, 0x300, RZ ;  /* 0x0000030018967810 */ /* 0x000fc40007f1e0ff */
[----:B------:R-:W-:Y:S01]  /*21a0*/  CS2R R42, SRZ ;  /* 0x00000000002a7805 */ /* 0x000fe2000001ff00 */
[----:B------:R1:W-:Y:S01]  /*21b0*/  LDGSTS.E.BYPASS.128 [R157+0x20000], desc[UR14][R34.64+0x200] ;  /* 0x20000200229d7fae */ /* 0x0003e2000b901c4e */
[----:B----4-:R-:W-:Y:S01]  /*21c0*/  IMAD.X R151, RZ, RZ, R33, P1 ;  /* 0x000000ffff977224 */ /* 0x010fe200008e0621 */
[----:B------:R-:W-:Y:S02]  /*21d0*/  IADD3 R154, P1, R28, 0x300, RZ ;  /* 0x000003001c9a7810 */ /* 0x000fe40007f3e0ff */
[----:B------:R-:W-:Y:S01]  /*21e0*/  CS2R R40, SRZ ;  /* 0x0000000000287805 */ /* 0x000fe2000001ff00 */
[----:B------:R4:W-:Y:S01]  /*21f0*/  LDGSTS.E.BYPASS.128 [R159+0x20000], desc[UR14][R32.64+0x200] ;  /* 0x20000200209f7fae */ /* 0x0009e2000b901c4e */
[----:B--2---:R-:W-:Y:S01]  /*2200*/  IMAD.X R153, RZ, RZ, R25, P0 ;  /* 0x000000ffff997224 */ /* 0x004fe200000e0619 */
[----:B------:R-:W-:Y:S02]  /*2210*/  CS2R R38, SRZ ;  /* 0x0000000000267805 */ /* 0x000fe4000001ff00 */
[----:B------:R2:W-:Y:S01]  /*2220*/  LDGSTS.E.BYPASS.128 [R161+0x20000], desc[UR14][R24.64+0x200] ;  /* 0x2000020018a17fae */ /* 0x0005e2000b901c4e */
[----:B---3--:R-:W-:-:S02]  /*2230*/  IADD3 R155, P0, R30, 0x300, RZ ;  /* 0x000003001e9b7810 */ /* 0x008fc40007f1e0ff */
[----:B------:R-:W-:Y:S01]  /*2240*/  CS2R R36, SRZ ;  /* 0x0000000000247805 */ /* 0x000fe2000001ff00 */
[----:B------:R3:W-:Y:S01]  /*2250*/  LDGSTS.E.BYPASS.128 [R163+0x20000], desc[UR14][R26.64+0x200] ;  /* 0x200002001aa37fae */ /* 0x0007e2000b901c4e */
[----:B-1----:R-:W-:Y:S01]  /*2260*/  IMAD.X R157, RZ, RZ, R29, P1 ;  /* 0x000000ffff9d7224 */ /* 0x002fe200008e061d */
[----:B------:R-:W-:Y:S01]  /*2270*/  CS2R R34, SRZ ;  /* 0x0000000000227805 */ /* 0x000fe2000001ff00 */
[----:B------:R-:W-:Y:S01]  /*2280*/  IMAD.X R158, RZ, RZ, R31, P0 ;  /* 0x000000ffff9e7224 */ /* 0x000fe200000e061f */
[----:B------:R1:W-:Y:S01]  /*2290*/  LDGSTS.E.BYPASS.128 [R165+0x20000], desc[UR14][R28.64+0x200] ;  /* 0x200002001ca57fae */ /* 0x0003e2000b901c4e */
[----:B----4-:R-:W-:Y:S02]  /*22a0*/  CS2R R32, SRZ ;  /* 0x0000000000207805 */ /* 0x010fe4000001ff00 */
[----:B------:R-:W-:Y:S01]  /*22b0*/  LOP3.LUT R159, R160, 0x7fffffc, RZ, 0xc0, !PT ;  /* 0x07fffffca09f7812 */ /* 0x000fe200078ec0ff */
[----:B------:R4:W-:Y:S01]  /*22c0*/  LDGSTS.E.BYPASS.128 [R72+0x20000], desc[UR14][R30.64+0x200] ;  /* 0x200002001e487fae */ /* 0x0009e2000b901c4e */
[----:B--2---:R-:W-:Y:S01]  /*22d0*/  IMAD.MOV.U32 R161, RZ, RZ, -0x80 ;  /* 0xffffff80ffa17424 */ /* 0x004fe200078e00ff */
[----:B------:R-:W-:-:S02]  /*22e0*/  CS2R R24, SRZ ;  /* 0x0000000000187805 */ /* 0x000fc4000001ff00 */
[----:B------:R-:W0:Y:S01]  /*22f0*/  LDGDEPBAR ;  /* 0x00000000000079af */ /* 0x000e220000000000 */
[----:B---3--:R-:W-:Y:S02]  /*2300*/  CS2R R26, SRZ ;  /* 0x00000000001a7805 */ /* 0x008fe4000001ff00 */
[----:B-1----:R-:W-:Y:S02]  /*2310*/  CS2R R28, SRZ ;  /* 0x00000000001c7805 */ /* 0x002fe4000001ff00 */
[----:B----4-:R-:W-:Y:S02]  /*2320*/  CS2R R30, SRZ ;  /* 0x00000000001e7805 */ /* 0x010fe4000001ff00 */
[----:B------:R-:W-:-:S07]  /*2330*/  CS2R R72, SRZ ;  /* 0x0000000000487805 */ /* 0x000fce000001ff00 */
.L_x_0:
[----:B------:R-:W1:Y:S01]  /*2340*/  SHFL.IDX PT, R114, R159, RZ, 0x1f ;  /* 0x00001fff9f727589 */ /* 0x000e6200000e0000 */
[----:B------:R-:W-:Y:S01]  /*2350*/  UIADD3 UR11, UR11, 0x1, URZ ;  /* 0x000000010b0b7890 */ /* 0x000fe2000fffe03f */
[----:B------:R-:W-:-:S04]  /*2360*/  DEPBAR.LE SB0, 0x4 ;  /* 0x000081000000791a */ /* 0x000fc80000000000 */
[----:B------:R-:W-:Y:S01]  /*2370*/  UISETP.GE.AND UP0, UPT, UR11, 0x4, UPT ;  /* 0x000000040b00788c */ /* 0x000fe2000bf06270 */
[----:B------:R-:W-:Y:S01]  /*2380*/  BAR.SYNC.DEFER_BLOCKING 0x0 ;  /* 0x0000000000007b1d */ /* 0x000fe20000010000 */
[----:B------:R-:W-:Y:S01]  /*2390*/  UIADD3 UR12, UR12, 0x1, URZ ;  /* 0x000000010c0c7890 */ /* 0x000fe2000fffe03f */
[----:B------:R-:W-:Y:S01]  /*23a0*/  IADD3 R118, P1, R96, UR6, RZ ;  /* 0x0000000660767c10 */ /* 0x000fe2000ff3e0ff */
[----:B------:R-:W-:Y:S01]  /*23b0*/  USEL UR11, UR11, URZ, !UP0 ;  /* 0x0000003f0b0b7287 */ /* 0x000fe2000c000000 */
[----:B------:R-:W-:Y:S02]  /*23c0*/  VIADD R161, R161, 0x80 ;  /* 0x00000080a1a17836 */ /* 0x000fe40000000000 */
[----:B------:R-:W-:Y:S01]  /*23d0*/  UMOV UR19, 0x40000040 ;  /* 0x4000004000137882 */ /* 0x000fe20000000000 */
[----:B------:R-:W-:Y:S01]  /*23e0*/  ULEA UR4, UR11, UR10, 0xe ;  /* 0x0000000a0b047291 */ /* 0x000fe2000f8e703f */
[----:B------:R-:W-:Y:S02]  /*23f0*/  IADD3.X R119, R100, UR7, RZ, P1, !PT ;  /* 0x0000000764777c10 */ /* 0x000fe40008ffe4ff */
[----:B------:R-:W-:Y:S01]  /*2400*/  IADD3 R120, P1, R98, UR6, RZ ;  /* 0x0000000662787c10 */ /* 0x000fe2000ff3e0ff */
[----:B------:R-:W-:Y:S01]  /*2410*/  USHF.R.U32.HI UR8, URZ, 0x4, UR4 ;  /* 0x000000043f087899 */ /* 0x000fe20008011604 */
[----:B------:R-:W-:Y:S01]  /*2420*/  ISETP.GE.U32.AND P0, PT, R161, 0xa80, PT ;  /* 0x00000a80a100780c */ /* 0x000fe20003f06070 */
[----:B------:R-:W-:Y:S01]  /*2430*/  ULEA UR4, UR11, UR13, 0xf ;  /* 0x0000000d0b047291 */ /* 0x000fe2000f8e783f */
[----:B------:R-:W-:Y:S01]  /*2440*/  IADD3.X R121, R104, UR7, RZ, P1, !PT ;  /* 0x0000000768797c10 */ /* 0x000fe20008ffe4ff */
[----:B------:R-:W-:Y:S01]  /*2450*/  ULOP3.LUT UR8, UR8, 0x3fff, URZ, 0xc0, !UPT ;  /* 0x00003fff08087892 */ /* 0x000fe2000f8ec03f */
[----:B------:R-:W-:Y:S01]  /*2460*/  IADD3 R116, P1, R102, UR6, RZ ;  /* 0x0000000666747c10 */ /* 0x000fe2000ff3e0ff */
[----:B------:R-:W-:Y:S01]  /*2470*/  USHF.R.U32.HI UR4, URZ, 0x4, UR4 ;  /* 0x000000043f047899 */ /* 0x000fe20008011604 */
[----:B-1----:R-:W-:-:S02]  /*2480*/  R2UR UR5, R114 ;  /* 0x00000000720572ca */ /* 0x002fc400000e0000 */
[----:B------:R-:W-:Y:S01]  /*2490*/  IADD3.X R117, R108, UR7, RZ, P1, !PT ;  /* 0x000000076c757c10 */ /* 0x000fe20008ffe4ff */
[----:B------:R-:W-:Y:S01]  /*24a0*/  ULOP3.LUT UR4, UR4, 0x3fff, URZ, 0xc0, !UPT ;  /* 0x00003fff04047892 */ /* 0x000fe2000f8ec03f */
[----:B------:R-:W-:Y:S01]  /*24b0*/  IADD3 R114, P1, R106, UR6, RZ ;  /* 0x000000066a727c10 */ /* 0x000fe2000ff3e0ff */
[----:B------:R-:W-:Y:S02]  /*24c0*/  WARPGROUP.ARRIVE ;  /* 0x00000000000079c5 */ /* 0x000fe40000000000 */
[----:B------:R-:W-:Y:S01]  /*24d0*/  ULOP3.LUT UR18, UR4, 0x4000000, URZ, 0xfc, !UPT ;  /* 0x0400000004127892 */ /* 0x000fe2000f8efc3f */
[----:B------:R-:W-:-:S05]  /*24e0*/  IADD3.X R115, R111, UR7, RZ, P1, !PT ;  /* 0x000000076f737c10 */ /* 0x000fca0008ffe4ff */
[----:B------:R-:W-:-:S04]  /*24f0*/  USHF.L.U32 UR5, UR5, 0x7, URZ ;  /* 0x0000000705057899 */ /* 0x000fc8000800063f */
[----:B------:R-:W-:-:S04]  /*2500*/  ULOP3.LUT UR5, UR5, 0x180, URZ, 0xc0, !UPT ;  /* 0x0000018005057892 */ /* 0x000fc8000f8ec03f */
[----:B------:R-:W-:-:S03]  /*2510*/  UIADD3 UR8, UP0, UR5, UR8, URZ ;  /* 0x0000000805087290 */ /* 0x000fc6000ff1e03f */
[----:B------:R-:W-:Y:S01]  /*2520*/  UMOV UR5, URZ ;  /* 0x0000003f00057c82 */ /* 0x000fe20008000000 */
[----:B------:R-:W-:Y:S02]  /*2530*/  UIADD3.X UR9, URZ, URZ, URZ, UP0, !UPT ;  /* 0x0000003f3f097290 */ /* 0x000fe400087fe43f */
[----:B------:R-:W-:Y:S02]  /*2540*/  ULOP3.LUT UR16, UR8, 0x2000000, URZ, 0xfc, !UPT ;  /* 0x0200000008107892 */ /* 0x000fe4000f8efc3f */
[----:B------:R-:W-:Y:S02]  /*2550*/  ULOP3.LUT UR17, UR9, 0x40000040, URZ, 0xfc, !UPT ;  /* 0x4000004009117892 */ /* 0x000fe4000f8efc3f */
[----:B------:R-:W-:-:S04]  /*2560*/  UISETP.GE.AND UP0, UPT, UR12, 0x4, UPT ;  /* 0x000000040c00788c */ /* 0x000fc8000bf06270 */
[----:B------:R-:W-:-:S03]  /*2570*/  USEL UR12, UR12, URZ, !UP0 ;  /* 0x0000003f0c0c7287 */ /* 0x000fc6000c000000 */
[----:B------:R-:W-:Y:S01]  /*2580*/  HGMMA.64x128x16.F32.BF16 R24, gdesc[UR16], R24 ;  /* 0x01e00000101879f0 */ /* 0x000fe20008701818 */
[----:B------:R-:W-:Y:S01]  /*2590*/  UMOV UR16, 0x2000002 ;  /* 0x0200000200107882 */ /* 0x000fe20000000000 */
[----:B------:R-:W-:Y:S01]  /*25a0*/  UMOV UR17, 0x40000040 ;  /* 0x4000004000117882 */ /* 0x000fe20000000000 */
[----:B------:R-:W-:Y:S01]  /*25b0*/  UMOV UR18, 0x4000002 ;  /* 0x0400000200127882 */ /* 0x000fe20000000000 */
[----:B------:R-:W-:Y:S01]  /*25c0*/  UMOV UR19, 0x40000040 ;  /* 0x4000004000137882 */ /* 0x000fe20000000000 */
[----:B------:R-:W-:Y:S02]  /*25d0*/  UIADD3.64 UR16, UR8, UR16, URZ ;  /* 0x0000001008107297 */ /* 0x000fe4000fffe03f */
[----:B------:R-:W-:-:S09]  /*25e0*/  UIADD3.64 UR18, UR4, UR18, URZ ;  /* 0x0000001204127297 */ /* 0x000fd2000fffe03f */
        /* <DEDUP_REMOVED lines=41> */
[----:B------:R-:W-:Y:S02]  /*2880*/  UIADD3.64 UR18, UR4, UR18, URZ ;  /* 0x0000001204127297 */ /* 0x000fe4000fffe03f */
[----:B------:R-:W-:-:S06]  /*2890*/  ULEA UR4, UR12, UR10, 0xe ;  /* 0x0000000a0c047291 */ /* 0x000fcc000f8e703f */
[----:B------:R-:W-:Y:S02]  /*28a0*/  LEA R163, R12, UR4, 0x1 ;  /* 0x000000040ca37c11 */ /* 0x000fe4000f8e08ff */
[----:B------:R-:W-:Y:S02]  /*28b0*/  LEA R165, R14, UR4, 0x1 ;  /* 0x000000040ea57c11 */ /* 0x000fe4000f8e08ff */
[----:B------:R-:W-:Y:S01]  /*28c0*/  LEA R162, R16, UR4, 0x1 ;  /* 0x0000000410a27c11 */ /* 0x000fe2000f8e08ff */
[----:B------:R-:W-:Y:S03]  /*28d0*/  HGMMA.64x128x16.F32.BF16 R24, gdesc[UR16], R24, gsb0 ;  /* 0x01e00000101879f0 */ /* 0x000fe60008001818 */
[----:B------:R-:W-:Y:S02]  /*28e0*/  WARPGROUP.DEPBAR.LE gsb0, 0x1 ;  /* 0x00008000000079c5 */ /* 0x000fe40000010100 */
[----:B------:R-:W-:Y:S06]  /*28f0*/  BAR.SYNC.DEFER_BLOCKING 0x0 ;  /* 0x0000000000007b1d */ /* 0x000fec0000010000 */
[----:B------:R-:W-:Y:S01]  /*2900*/  @!PT LDS RZ, [RZ] ;  /* 0x00000000fffff984 */ /* 0x000fe20000000800 */
[----:B------:R-:W-:Y:S01]  /*2910*/  @!PT LDS RZ, [RZ] ;  /* 0x00000000fffff984 */ /* 0x000fe20000000800 */
[----:B------:R-:W-:Y:S01]  /*2920*/  @!PT LDS RZ, [RZ] ;  /* 0x00000000fffff984 */ /* 0x000fe20000000800 */
[----:B------:R1:W-:Y:S04]  /*2930*/  LDGSTS.E.BYPASS.128 [R163], desc[UR14][R118.64], !P0 ;  /* 0x0000000076a37fae */ /* 0x0003e8000c101c4e */
[----:B------:R2:W-:Y:S04]  /*2940*/  LDGSTS.E.BYPASS.128 [R165], desc[UR14][R120.64], !P0 ;  /* 0x0000000078a57fae */ /* 0x0005e8000c101c4e */
[----:B------:R3:W-:Y:S01]  /*2950*/  LDGSTS.E.BYPASS.128 [R162], desc[UR14][R116.64], !P0 ;  /* 0x0000000074a27fae */ /* 0x0007e2000c101c4e */
[----:B-1----:R-:W-:-:S02]  /*2960*/  IADD3 R118, P1, R110, UR6, RZ ;  /* 0x000000066e767c10 */ /* 0x002fc4000ff3e0ff */
[----:B------:R-:W-:Y:S02]  /*2970*/  LEA R163, R18, UR4, 0x1 ;  /* 0x0000000412a37c11 */ /* 0x000fe4000f8e08ff */
[----:B------:R-:W-:Y:S02]  /*2980*/  IADD3.X R119, R113, UR7, RZ, P1, !PT ;  /* 0x0000000771777c10 */ /* 0x000fe40008ffe4ff */
[----:B--2---:R-:W-:Y:S01]  /*2990*/  IADD3 R120, P1, R112, UR6, RZ ;  /* 0x0000000670787c10 */ /* 0x004fe2000ff3e0ff */
[----:B------:R1:W-:Y:S01]  /*29a0*/  LDGSTS.E.BYPASS.128 [R163], desc[UR14][R114.64], !P0 ;  /* 0x0000000072a37fae */ /* 0x0003e2000c101c4e */
[----:B------:R-:W-:Y:S02]  /*29b0*/  LEA R165, R20, UR4, 0x1 ;  /* 0x0000000414a57c11 */ /* 0x000fe4000f8e08ff */
[----:B------:R-:W-:Y:S02]  /*29c0*/  IADD3.X R121, R123, UR7, RZ, P1, !PT ;  /* 0x000000077b797c10 */ /* 0x000fe40008ffe4ff */
[----:B---3--:R-:W-:Y:S01]  /*29d0*/  IADD3 R116, P1, R122, UR6, RZ ;  /* 0x000000067a747c10 */ /* 0x008fe2000ff3e0ff */
[----:B------:R2:W-:Y:S01]  /*29e0*/  LDGSTS.E.BYPASS.128 [R165], desc[UR14][R118.64], !P0 ;  /* 0x0000000076a57fae */ /* 0x0005e2000c101c4e */
[----:B------:R-:W-:-:S02]  /*29f0*/  LEA R162, R22, UR4, 0x1 ;  /* 0x0000000416a27c11 */ /* 0x000fc4000f8e08ff */
[----:B------:R-:W-:Y:S02]  /*2a00*/  IADD3.X R117, R125, UR7, RZ, P1, !PT ;  /* 0x000000077d757c10 */ /* 0x000fe40008ffe4ff */
[----:B-1----:R-:W-:Y:S01]  /*2a10*/  IADD3 R114, P1, R124, UR6, RZ ;  /* 0x000000067c727c10 */ /* 0x002fe2000ff3e0ff */
[----:B------:R1:W-:Y:S01]  /*2a20*/  LDGSTS.E.BYPASS.128 [R162], desc[UR14][R120.64], !P0 ;  /* 0x0000000078a27fae */ /* 0x0003e2000c101c4e */
[----:B------:R-:W-:Y:S02]  /*2a30*/  LEA R163, R88, UR4, 0x1 ;  /* 0x0000000458a37c11 */ /* 0x000fe4000f8e08ff */
[----:B------:R-:W-:Y:S02]  /*2a40*/  IADD3.X R115, R127, UR7, RZ, P1, !PT ;  /* 0x000000077f737c10 */ /* 0x000fe40008ffe4ff */
[----:B--2---:R-:W-:Y:S01]  /*2a50*/  IADD3 R118, P1, R126, UR6, RZ ;  /* 0x000000067e767c10 */ /* 0x004fe2000ff3e0ff */
[----:B------:R2:W-:Y:S01]  /*2a60*/  LDGSTS.E.BYPASS.128 [R163], desc[UR14][R116.64], !P0 ;  /* 0x0000000074a37fae */ /* 0x0005e2000c101c4e */
[----:B------:R-:W-:Y:S01]  /*2a70*/  LEA R165, R90, UR4, 0x1 ;  /* 0x000000045aa57c11 */ /* 0x000fe2000f8e08ff */
[----:B------:R-:W-:Y:S01]  /*2a80*/  ULEA UR4, UR12, UR13, 0xf ;  /* 0x0000000d0c047291 */ /* 0x000fe2000f8e783f */
[----:B------:R-:W-:-:S02]  /*2a90*/  IADD3.X R119, R129, UR7, RZ, P1, !PT ;  /* 0x0000000781777c10 */ /* 0x000fc40008ffe4ff */
[----:B-1----:R-:W-:Y:S01]  /*2aa0*/  IADD3 R120, P1, R128, UR6, RZ ;  /* 0x0000000680787c10 */ /* 0x002fe2000ff3e0ff */
[----:B------:R1:W-:Y:S02]  /*2ab0*/  LDGSTS.E.BYPASS.128 [R165], desc[UR14][R114.64], !P0 ;  /* 0x0000000072a57fae */ /* 0x0003e4000c101c4e */
[----:B------:R-:W-:Y:S02]  /*2ac0*/  LEA R162, R13, UR4, 0x1 ;  /* 0x000000040da27c11 */ /* 0x000fe4000f8e08ff */
[----:B------:R-:W-:Y:S01]  /*2ad0*/  IADD3.X R121, R131, UR7, RZ, P1, !PT ;  /* 0x0000000783797c10 */ /* 0x000fe20008ffe4ff */
[----:B------:R-:W0:Y:S01]  /*2ae0*/  LDGDEPBAR ;  /* 0x00000000000079af */ /* 0x000e220000000000 */
[----:B--2---:R-:W-:-:S03]  /*2af0*/  LEA R163, R15, UR4, 0x1 ;  /* 0x000000040fa37c11 */ /* 0x004fc6000f8e08ff */
[----:B------:R2:W-:Y:S01]  /*2b00*/  LDGSTS.E.BYPASS.128 [R162], desc[UR14][R118.64], !P0 ;  /* 0x0000000076a27fae */ /* 0x0005e2000c101c4e */
[----:B-1----:R-:W-:-:S03]  /*2b10*/  IADD3 R114, P1, R130, UR6, RZ ;  /* 0x0000000682727c10 */ /* 0x002fc6000ff3e0ff */
[----:B------:R1:W-:Y:S01]  /*2b20*/  LDGSTS.E.BYPASS.128 [R163], desc[UR14][R120.64], !P0 ;  /* 0x0000000078a37fae */ /* 0x0003e2000c101c4e */
[----:B------:R-:W-:Y:S02]  /*2b30*/  LEA R165, R17, UR4, 0x1 ;  /* 0x0000000411a57c11 */ /* 0x000fe4000f8e08ff */
[----:B------:R-:W-:Y:S02]  /*2b40*/  IADD3.X R115, R133, UR7, RZ, P1, !PT ;  /* 0x0000000785737c10 */ /* 0x000fe40008ffe4ff */
[----:B------:R-:W-:Y:S02]  /*2b50*/  IADD3 R116, P1, R132, UR6, RZ ;  /* 0x0000000684747c10 */ /* 0x000fe4000ff3e0ff */
[----:B--2---:R-:W-:Y:S01]  /*2b60*/  LEA R162, R19, UR4, 0x1 ;  /* 0x0000000413a27c11 */ /* 0x004fe2000f8e08ff */
[----:B------:R2:W-:Y:S01]  /*2b70*/  LDGSTS.E.BYPASS.128 [R165], desc[UR14][R114.64], !P0 ;  /* 0x0000000072a57fae */ /* 0x0005e2000c101c4e */
[----:B------:R-:W-:Y:S02]  /*2b80*/  IADD3.X R117, R135, UR7, RZ, P1, !PT ;  /* 0x0000000787757c10 */ /* 0x000fe40008ffe4ff */
[----:B------:R-:W-:-:S02]  /*2b90*/  IADD3 R118, P1, R134, UR6, RZ ;  /* 0x0000000686767c10 */ /* 0x000fc4000ff3e0ff */
[----:B-1----:R-:W-:Y:S01]  /*2ba0*/  LEA R163, R21, UR4, 0x1 ;  /* 0x0000000415a37c11 */ /* 0x002fe2000f8e08ff */
[----:B------:R1:W-:Y:S01]  /*2bb0*/  LDGSTS.E.BYPASS.128 [R162], desc[UR14][R116.64], !P0 ;  /* 0x0000000074a27fae */ /* 0x0003e2000c101c4e */
[----:B------:R-:W-:Y:S02]  /*2bc0*/  IADD3.X R119, R137, UR7, RZ, P1, !PT ;  /* 0x0000000789777c10 */ /* 0x000fe40008ffe4ff */
[----:B------:R-:W-:-:S03]  /*2bd0*/  IADD3 R120, P1, R136, UR6, RZ ;  /* 0x0000000688787c10 */ /* 0x000fc6000ff3e0ff */
[----:B------:R3:W-:Y:S01]  /*2be0*/  LDGSTS.E.BYPASS.128 [R163], desc[UR14][R118.64], !P0 ;  /* 0x0000000076a37fae */ /* 0x0007e2000c101c4e */
[----:B------:R-:W-:Y:S02]  /*2bf0*/  IADD3.X R121, R139, UR7, RZ, P1, !PT ;  /* 0x000000078b797c10 */ /* 0x000fe40008ffe4ff */
[----:B--2---:R-:W-:Y:S02]  /*2c00*/  IADD3 R114, P1, R138, UR6, RZ ;  /* 0x000000068a727c10 */ /* 0x004fe4000ff3e0ff */
[----:B------:R-:W-:Y:S02]  /*2c10*/  LEA R165, R23, UR4, 0x1 ;  /* 0x0000000417a57c11 */ /* 0x000fe4000f8e08ff */
[----:B------:R-:W-:Y:S02]  /*2c20*/  IADD3.X R115, R141, UR7, RZ, P1, !PT ;  /* 0x000000078d737c10 */ /* 0x000fe40008ffe4ff */
[----:B-1----:R-:W-:Y:S01]  /*2c30*/  IADD3 R116, P1, R140, UR6, RZ ;  /* 0x000000068c747c10 */ /* 0x002fe2000ff3e0ff */
[----:B------:R1:W-:Y:S01]  /*2c40*/  LDGSTS.E.BYPASS.128 [R165], desc[UR14][R120.64], !P0 ;  /* 0x0000000078a57fae */ /* 0x0003e2000c101c4e */
[----:B------:R-:W-:-:S02]  /*2c50*/  LEA R162, R91, UR4, 0x1 ;  /* 0x000000045ba27c11 */ /* 0x000fc4000f8e08ff */
[----:B------:R-:W-:Y:S02]  /*2c60*/  IADD3.X R117, R143, UR7, RZ, P1, !PT ;  /* 0x000000078f757c10 */ /* 0x000fe40008ffe4ff */
[----:B---3--:R-:W-:Y:S01]  /*2c70*/  IADD3 R118, P1, R142, UR6, RZ ;  /* 0x000000068e767c10 */ /* 0x008fe2000ff3e0ff */
[----:B------:R2:W-:Y:S01]  /*2c80*/  LDGSTS.E.BYPASS.128 [R162], desc[UR14][R114.64], !P0 ;  /* 0x0000000072a27fae */ /* 0x0005e2000c101c4e */
[----:B------:R-:W-:Y:S02]  /*2c90*/  LEA R163, R92, UR4, 0x1 ;  /* 0x000000045ca37c11 */ /* 0x000fe4000f8e08ff */
[----:B------:R-:W-:Y:S02]  /*2ca0*/  IADD3.X R119, R145, UR7, RZ, P1, !PT ;  /* 0x0000000791777c10 */ /* 0x000fe40008ffe4ff */
[----:B-1----:R-:W-:Y:S01]  /*2cb0*/  IADD3 R120, P1, R144, UR6, RZ ;  /* 0x0000000690787c10 */ /* 0x002fe2000ff3e0ff */
[----:B------:R1:W-:Y:S01]  /*2cc0*/  LDGSTS.E.BYPASS.128 [R163], desc[UR14][R116.64], !P0 ;  /* 0x0000000074a37fae */ /* 0x0003e2000c101c4e */
[----:B------:R-:W-:-:S02]  /*2cd0*/  LEA R165, R5, UR4, 0x1 ;  /* 0x0000000405a57c11 */ /* 0x000fc4000f8e08ff */
[----:B------:R-:W-:Y:S02]  /*2ce0*/  IADD3.X R121, R147, UR7, RZ, P1, !PT ;  /* 0x0000000793797c10 */ /* 0x000fe40008ffe4ff */
[----:B--2---:R-:W-:Y:S01]  /*2cf0*/  IADD3 R114, P1, R146, UR6, RZ ;  /* 0x0000000692727c10 */ /* 0x004fe2000ff3e0ff */
        /* <DEDUP_REMOVED lines=21> */
[----:B------:R-:W-:Y:S01]  /*2e50*/  LEA R165, R11, UR4, 0x1 ;  /* 0x000000040ba57c11 */ /* 0x000fe2000f8e08ff */
[----:B------:R-:W-:Y:S01]  /*2e60*/  UIADD3 UR6, UP0, UR6, 0x100, URZ ;  /* 0x0000010006067890 */ /* 0x000fe2000ff1e03f */
[----:B------:R-:W-:-:S02]  /*2e70*/  IADD3.X R117, R158, UR7, RZ, P1, !PT ;  /* 0x000000079e757c10 */ /* 0x000fc40008ffe4ff */
[----:B--2---:R-:W-:Y:S01]  /*2e80*/  LEA R119, R93, UR4, 0x1 ;  /* 0x000000045d777c11 */ /* 0x004fe2000f8e08ff */
[----:B------:R1:W-:Y:S01]  /*2e90*/  LDGSTS.E.BYPASS.128 [R165], desc[UR14][R114.64], !P0 ;  /* 0x0000000072a57fae */ /* 0x0003e2000c101c4e */
[----:B------:R-:W-:-:S03]  /*2ea0*/  UIADD3.X UR7, URZ, UR7, URZ, UP0, !UPT ;  /* 0x000000073f077290 */ /* 0x000fc600087fe43f */
[----:B------:R1:W-:Y:S01]  /*2eb0*/  LDGSTS.E.BYPASS.128 [R119], desc[UR14][R116.64], !P0 ;  /* 0x0000000074777fae */ /* 0x0003e2000c101c4e */
[----:B------:R-:W-:-:S03]  /*2ec0*/  ISETP.GE.U32.AND P0, PT, R161, 0xb80, PT ;  /* 0x00000b80a100780c */ /* 0x000fc60003f06070 */
[----:B------:R-:W0:Y:S10]  /*2ed0*/  LDGDEPBAR ;  /* 0x00000000000079af */ /* 0x000e340000000000 */
[----:B-1----:R-:W-:Y:S05]  /*2ee0*/  @!P0 BRA `(.L_x_0) ;  /* 0xfffffff400148947 */ /* 0x002fea000383ffff */
[----:B------:R-:W-:Y:S02]  /*2ef0*/  WARPGROUP.DEPBAR.LE gsb0, 0x0 ;  /* 0x00008000000079c5 */ /* 0x000fe40000010000 */
[----:B------:R-:W-:-:S04]  /*2f00*/  DEPBAR.LE SB0, 0x0 ;  /* 0x000080000000791a */ /* 0x000fc80000000000 */
[----:B------:R-:W-:Y:S02]  /*2f10*/  SHF.R.U32.HI R5, RZ, 0x1, R2 ;  /* 0x00000001ff057819 */ /* 0x000fe40000011602 */
[----:B------:R-:W-:Y:S02]  /*2f20*/  LOP3.LUT R2, R2, 0xf, RZ, 0xc0, !PT ;  /* 0x0000000f02027812 */ /* 0x000fe400078ec0ff */
[----:B------:R-:W-:Y:S02]  /*2f30*/  LOP3.LUT R5, R5, 0x8, RZ, 0xc0, !PT ;  /* 0x0000000805057812 */ /* 0x000fe400078ec0ff */
[----:B------:R-:W-:Y:S02]  /*2f40*/  LOP3.LUT R160, R160, 0x3, RZ, 0xc0, !PT ;  /* 0x00000003a0a07812 */ /* 0x000fe400078ec0ff */
[----:B------:R-:W-:Y:S01]  /*2f50*/  F2FP.BF16.F32.PACK_AB R24, R25, R24 ;  /* 0x000000181918723e */ /* 0x000fe200000010ff */
[----:B------:R-:W-:Y:S01]  /*2f60*/  IMAD R5, R2, 0x88, R5 ;  /* 0x0000008802057824 */ /* 0x000fe200078e0205 */
[----:B------:R-:W-:-:S02]  /*2f70*/  F2FP.BF16.F32.PACK_AB R25, R27, R26 ;  /* 0x0000001a1b19723e */ /* 0x000fc400000010ff */
[----:B------:R-:W-:Y:S01]  /*2f80*/  F2FP.BF16.F32.PACK_AB R32, R33, R32 ;  /* 0x000000202120723e */ /* 0x000fe200000010ff */
[----:B------:R-:W-:Y:S01]  /*2f90*/  IMAD R5, R160, 0x880, R5 ;  /* 0x00000880a0057824 */ /* 0x000fe200078e0205 */
[----:B------:R-:W-:Y:S02]  /*2fa0*/  F2FP.BF16.F32.PACK_AB R26, R29, R28 ;  /* 0x0000001c1d1a723e */ /* 0x000fe400000010ff */
[----:B------:R-:W-:Y:S02]  /*2fb0*/  F2FP.BF16.F32.PACK_AB R27, R31, R30 ;  /* 0x0000001e1f1b723e */ /* 0x000fe400000010ff */
[----:B------:R-:W-:Y:S02]  /*2fc0*/  F2FP.BF16.F32.PACK_AB R33, R35, R34 ;  /* 0x000000222321723e */ /* 0x000fe400000010ff */
[----:B------:R-:W-:Y:S02]  /*2fd0*/  F2FP.BF16.F32.PACK_AB R40, R41, R40 ;  /* 0x000000282928723e */ /* 0x000fe400000010ff */
[----:B------:R-:W-:Y:S01]  /*2fe0*/  LEA R5, R5, UR10, 0x1 ;  /* 0x0000000a05057c11 */ /* 0x000fe2000f8e08ff */
[----:B------:R-:W-:Y:S01]  /*2ff0*/  BAR.SYNC.DEFER_BLOCKING 0x0 ;  /* 0x0000000000007b1d */ /* 0x000fe20000010000 */
[----:B------:R-:W-:-:S02]  /*3000*/  F2FP.BF16.F32.PACK_AB R34, R37, R36 ;  /* 0x000000242522723e */ /* 0x000fc400000010ff */
[----:B------:R-:W-:Y:S02]  /*3010*/  F2FP.BF16.F32.PACK_AB R35, R39, R38 ;  /* 0x000000262723723e */ /* 0x000fe400000010ff */
[----:B------:R-:W-:Y:S02]  /*3020*/  F2FP.BF16.F32.PACK_AB R41, R43, R42 ;  /* 0x0000002a2b29723e */ /* 0x000fe400000010ff */
[----:B------:R-:W-:Y:S02]  /*3030*/  F2FP.BF16.F32.PACK_AB R48, R49, R48 ;  /* 0x000000303130723e */ /* 0x000fe400000010ff */
[----:B------:R-:W-:Y:S02]  /*3040*/  F2FP.BF16.F32.PACK_AB R42, R45, R44 ;  /* 0x0000002c2d2a723e */ /* 0x000fe400000010ff */
[----:B------:R-:W-:Y:S02]  /*3050*/  F2FP.BF16.F32.PACK_AB R43, R47, R46 ;  /* 0x0000002e2f2b723e */ /* 0x000fe400000010ff */
[----:B------:R-:W-:-:S02]  /*3060*/  F2FP.BF16.F32.PACK_AB R49, R51, R50 ;  /* 0x000000323331723e */ /* 0x000fc400000010ff */
[----:B------:R-:W-:Y:S02]  /*3070*/  F2FP.BF16.F32.PACK_AB R56, R57, R56 ;  /* 0x000000383938723e */ /* 0x000fe400000010ff */
[----:B------:R-:W-:Y:S02]  /*3080*/  F2FP.BF16.F32.PACK_AB R50, R53, R52 ;  /* 0x000000343532723e */ /* 0x000fe400000010ff */
[----:B------:R-:W-:Y:S02]  /*3090*/  F2FP.BF16.F32.PACK_AB R51, R55, R54 ;  /* 0x000000363733723e */ /* 0x000fe400000010ff */
[----:B------:R-:W-:Y:S02]  /*30a0*/  F2FP.BF16.F32.PACK_AB R57, R59, R58 ;  /* 0x0000003a3b39723e */ /* 0x000fe400000010ff */
[----:B------:R-:W-:Y:S01]  /*30b0*/  F2FP.BF16.F32.PACK_AB R64, R65, R64 ;  /* 0x000000404140723e */ /* 0x000fe200000010ff */
[----:B------:R-:W-:Y:S01]  /*30c0*/  STSM.16.M88.4 [R5], R24 ;  /* 0x0000001805007844 */ /* 0x000fe20000000200 */
[----:B------:R-:W-:-:S02]  /*30d0*/  F2FP.BF16.F32.PACK_AB R58, R61, R60 ;  /* 0x0000003c3d3a723e */ /* 0x000fc400000010ff */
[----:B------:R-:W-:Y:S01]  /*30e0*/  F2FP.BF16.F32.PACK_AB R59, R63, R62 ;  /* 0x0000003e3f3b723e */ /* 0x000fe200000010ff */
[----:B------:R-:W-:Y:S01]  /*30f0*/  STSM.16.M88.4 [R5+0x20], R32 ;  /* 0x0000202005007844 */ /* 0x000fe20000000200 */
[----:B------:R-:W-:Y:S02]  /*3100*/  F2FP.BF16.F32.PACK_AB R65, R67, R66 ;  /* 0x000000424341723e */ /* 0x000fe400000010ff */
[----:B------:R-:W-:Y:S01]  /*3110*/  F2FP.BF16.F32.PACK_AB R72, R73, R72 ;  /* 0x000000484948723e */ /* 0x000fe200000010ff */
[----:B------:R-:W-:Y:S01]  /*3120*/  STSM.16.M88.4 [R5+0x40], R40 ;  /* 0x0000402805007844 */ /* 0x000fe20000000200 */
[----:B------:R-:W-:Y:S02]  /*3130*/  F2FP.BF16.F32.PACK_AB R66, R69, R68 ;  /* 0x000000444542723e */ /* 0x000fe400000010ff */
[----:B------:R-:W-:Y:S01]  /*3140*/  F2FP.BF16.F32.PACK_AB R67, R71, R70 ;  /* 0x000000464743723e */ /* 0x000fe200000010ff */
[----:B------:R-:W-:Y:S01]  /*3150*/  STSM.16.M88.4 [R5+0x60], R48 ;  /* 0x0000603005007844 */ /* 0x000fe20000000200 */
        /* <DEDUP_REMOVED lines=10> */
[----:B------:R-:W-:Y:S02]  /*3200*/  LOP3.LUT R3, R3, 0x1, RZ, 0xc0, !PT ;  /* 0x0000000103037812 */ /* 0x000fe400078ec0ff */
[----:B------:R-:W-:Y:S01]  /*3210*/  LOP3.LUT R16, R89, 0x78, R4, 0xf8, !PT ;  /* 0x0000007859107812 */ /* 0x000fe200078ef804 */
[----:B------:R1:W-:Y:S02]  /*3220*/  STSM.16.M88.4 [R5+0xe0], R80 ;  /* 0x0000e05005007844 */ /* 0x0003e40000000200 */
[----:B------:R-:W-:Y:S01]  /*3230*/  IMAD R3, R160, 0x2, R3 ;  /* 0x00000002a0037824 */ /* 0x000fe200078e0203 */
[----:B------:R-:W-:Y:S01]  /*3240*/  BAR.SYNC.DEFER_BLOCKING 0x0 ;  /* 0x0000000000007b1d */ /* 0x000fe20000010000 */
[----:B------:R-:W-:Y:S02]  /*3250*/  ISETP.GE.AND P0, PT, R16, 0x3000, PT ;  /* 0x000030001000780c */ /* 0x000fe40003f06270 */
[----:B------:R-:W-:Y:S02]  /*3260*/  IMAD R3, R3, 0x88, R94 ;  /* 0x0000008803037824 */ /* 0x000fe400078e025e */
[--C-:B------:R-:W-:Y:S01]  /*3270*/  IMAD R7, R97, 0x3000, R16.reuse ;  /* 0x0000300061077824 */ /* 0x100fe200078e0210 */
[-C--:B------:R-:W-:Y:S01]  /*3280*/  ISETP.LT.AND P1, PT, R95, R0.reuse, !P0 ;  /* 0x000000005f00720c */ /* 0x080fe20004721270 */
[--C-:B------:R-:W-:Y:S01]  /*3290*/  IMAD R9, R101, 0x3000, R16.reuse ;  /* 0x0000300065097824 */ /* 0x100fe200078e0210 */
[----:B------:R-:W-:Y:S01]  /*32a0*/  LEA R17, R3, UR10, 0x1 ;  /* 0x0000000a03117c11 */ /* 0x000fe2000f8e08ff */
[--C-:B------:R-:W-:Y:S01]  /*32b0*/  IMAD R11, R103, 0x3000, R16.reuse ;  /* 0x00003000670b7824 */ /* 0x100fe200078e0210 */
[----:B------:R-:W2:Y:S01]  /*32c0*/  LDC.64 R2, c[0x0][0x220] ;  /* 0x00008800ff027b82 */ /* 0x000ea20000000a00 */
[-C--:B------:R-:W-:Y:S01]  /*32d0*/  ISETP.LT.AND P6, PT, R97, R0.reuse, !P0 ;  /* 0x000000006100720c */ /* 0x080fe200047c1270 */
[--C-:B-1----:R-:W-:Y:S01]  /*32e0*/  IMAD R5, R95, 0x3000, R16.reuse ;  /* 0x000030005f057824 */ /* 0x102fe200078e0210 */
[CC--:B------:R-:W-:Y:S01]  /*32f0*/  ISETP.LT.AND P5, PT, R99.reuse, R0.reuse, !P0 ;  /* 0x000000006300720c */ /* 0x0c0fe200047a1270 */
[----:B------:R-:W-:Y:S01]  /*3300*/  IMAD R99, R99, 0x3000, R16 ;  /* 0x0000300063637824 */ /* 0x000fe200078e0210 */
[----:B------:R-:W-:-:S02]  /*3310*/  ISETP.LT.AND P4, PT, R101, R0, !P0 ;  /* 0x000000006500720c */ /* 0x000fc40004781270 */
[-C--:B------:R-:W-:Y:S02]  /*3320*/  ISETP.LT.AND P3, PT, R103, R0.reuse, !P0 ;  /* 0x000000006700720c */ /* 0x080fe40004761270 */
[----:B------:R-:W-:Y:S01]  /*3330*/  ISETP.LT.AND P2, PT, R105, R0, !P0 ;  /* 0x000000006900720c */ /* 0x000fe20004741270 */
[----:B------:R-:W1:Y:S04]  /*3340*/  LDS.128 R12, [R17] ;  /* 0x00000000110c7984 */ /* 0x000e680000000c00 */
[----:B------:R-:W3:Y:S04]  /*3350*/  LDS.128 R20, [R17+0x880] ;  /* 0x0008800011147984 */ /* 0x000ee80000000c00 */
[----:B------:R-:W4:Y:S01]  /*3360*/  LDS.128 R24, [R17+0x1100] ;  /* 0x0011000011187984 */ /* 0x000f220000000c00 */
[----:B--2---:R-:W-:-:S03]  /*3370*/  IMAD.WIDE R4, R5, 0x2, R2 ;  /* 0x0000000205047825 */ /* 0x004fc600078e0202 */
[----:B------:R-:W2:Y:S01]  /*3380*/  LDS.128 R28, [R17+0x1980] ;  /* 0x00198000111c7984 */ /* 0x000ea20000000c00 */
[----:B------:R-:W-:-:S03]  /*3390*/  IMAD.WIDE R6, R7, 0x2, R2 ;  /* 0x0000000207067825 */ /* 0x000fc600078e0202 */
[----:B------:R-:W5:Y:S01]  /*33a0*/  LDS.128 R32, [R17+0x2200] ;  /* 0x0022000011207984 */ /* 0x000f620000000c00 */
[----:B------:R-:W-:-:S03]  /*33b0*/  IMAD.WIDE R8, R9, 0x2, R2 ;  /* 0x0000000209087825 */ /* 0x000fc600078e0202 */
[----:B------:R-:W5:Y:S01]  /*33c0*/  LDS.128 R36, [R17+0x2a80] ;  /* 0x002a800011247984 */ /* 0x000f620000000c00 */
[----:B------:R-:W-:-:S03]  /*33d0*/  IMAD.WIDE R10, R11, 0x2, R2 ;  /* 0x000000020b0a7825 */ /* 0x000fc600078e0202 */
[----:B------:R-:W5:Y:S04]  /*33e0*/  LDS.128 R40, [R17+0x3300] ;  /* 0x0033000011287984 */ /* 0x000f680000000c00 */
[----:B-1----:R1:W-:Y:S01]  /*33f0*/  @P1 STG.E.128 desc[UR14][R4.64], R12 ;  /* 0x0000000c04001986 */ /* 0x0023e2000c101d0e */
[-C--:B------:R-:W-:Y:S02]  /*3400*/  ISETP.LT.AND P1, PT, R107, R0.reuse, !P0 ;  /* 0x000000006b00720c */ /* 0x080fe40004721270 */
[----:B------:R-:W-:Y:S01]  /*3410*/  ISETP.LT.AND P0, PT, R109, R0, !P0 ;  /* 0x000000006d00720c */ /* 0x000fe20004701270 */
[----:B---3--:R3:W-:Y:S01]  /*3420*/  @P6 STG.E.128 desc[UR14][R6.64], R20 ;  /* 0x0000001406006986 */ /* 0x0087e2000c101d0e */
[--C-:B-1----:R-:W-:Y:S02]  /*3430*/  IMAD R13, R105, 0x3000, R16.reuse ;  /* 0x00003000690d7824 */ /* 0x102fe400078e0210 */
[----:B------:R-:W-:-:S02]  /*3440*/  IMAD R15, R107, 0x3000, R16 ;  /* 0x000030006b0f7824 */ /* 0x000fc400078e0210 */
[----:B------:R-:W-:-:S04]  /*3450*/  IMAD.WIDE R4, R99, 0x2, R2 ;  /* 0x0000000263047825 */ /* 0x000fc800078e0202 */
[--C-:B------:R-:W-:Y:S01]  /*3460*/  IMAD.WIDE R12, R13, 0x2, R2.reuse ;  /* 0x000000020d0c7825 */ /* 0x100fe200078e0202 */
[----:B----4-:R3:W-:Y:S03]  /*3470*/  @P5 STG.E.128 desc[UR14][R4.64], R24 ;  /* 0x0000001804005986 */ /* 0x0107e6000c101d0e */
[----:B------:R-:W-:Y:S01]  /*3480*/  IMAD.WIDE R14, R15, 0x2, R2 ;  /* 0x000000020f0e7825 */ /* 0x000fe200078e0202 */
[----:B--2---:R3:W-:Y:S04]  /*3490*/  @P4 STG.E.128 desc[UR14][R8.64], R28 ;  /* 0x0000001c08004986 */ /* 0x0047e8000c101d0e */
[----:B-----5:R3:W-:Y:S04]  /*34a0*/  @P3 STG.E.128 desc[UR14][R10.64], R32 ;  /* 0x000000200a003986 */ /* 0x0207e8000c101d0e */
[----:B------:R3:W-:Y:S04]  /*34b0*/  @P2 STG.E.128 desc[UR14][R12.64], R36 ;  /* 0x000000240c002986 */ /* 0x0007e8000c101d0e */
[----:B------:R3:W-:Y:S01]  /*34c0*/  @P1 STG.E.128 desc[UR14][R14.64], R40 ;  /* 0x000000280e001986 */ /* 0x0007e2000c101d0e */
[----:B------:R-:W-:Y:S05]  /*34d0*/  @!P0 EXIT ;  /* 0x000000000000894d */ /* 0x000fea0003800000 */
[----:B---3--:R-:W1:Y:S01]  /*34e0*/  LDS.128 R4, [R17+0x3b80] ;  /* 0x003b800011047984 */ /* 0x008e620000000c00 */
[----:B------:R-:W-:-:S04]  /*34f0*/  IMAD R109, R109, 0x3000, R16 ;  /* 0x000030006d6d7824 */ /* 0x000fc800078e0210 */
[----:B------:R-:W-:-:S05]  /*3500*/  IMAD.WIDE R2, R109, 0x2, R2 ;  /* 0x000000026d027825 */ /* 0x000fca00078e0202 */
[----:B-1----:R-:W-:Y:S01]  /*3510*/  STG.E.128 desc[UR14][R2.64], R4 ;  /* 0x0000000402007986 */ /* 0x002fe2000c101d0e */
[----:B------:R-:W-:Y:S05]  /*3520*/  EXIT ;  /* 0x000000000000794d */ /* 0x000fea0003800000 */
.L_x_1:
[----:B------:R-:W-:-:S00]  /*3530*/  BRA `(.L_x_1) ;  /* 0xfffffffc00fc7947 */ /* 0x000fc0000383ffff */
[----:B------:R-:W-:-:S00]  /*3540*/  NOP ;  /* 0x0000000000007918 */ /* 0x000fc00000000000 */
        /* <DEDUP_REMOVED lines=11> */
.L_x_2:


//--------------------- .nv.shared.triton_mm      --------------------------
	.section	.nv.shared.triton_mm,"aw",@nobits
	.sectionflags	@""
	.align	16
	.zero		1024


//--------------------- .nv.constant0.triton_mm   --------------------------
	.section	.nv.constant0.triton_mm,"a",@progbits
	.sectionflags	@""
	.align	4
.nv.constant0.triton_mm:
	.zero		556
